//
// Generated by NVIDIA NVVM Compiler
//
// Compiler Build ID: CL-36424714
// Cuda compilation tools, release 13.0, V13.0.88
// Based on NVVM 20.0.0
//

.version 9.0
.target sm_100
.address_size 64

	// .globl	_Z15init_sample_rngP17curandStateXORWOWy
.global .align 4 .b8 precalc_xorwow_matrix[102400];
.global .align 4 .b8 precalc_xorwow_offset_matrix[102400];
.global .align 4 .b8 mrg32k3aM1[2304];
.global .align 4 .b8 mrg32k3aM2[2304];
.global .align 4 .b8 mrg32k3aM1SubSeq[2016];
.global .align 4 .b8 mrg32k3aM2SubSeq[2016];
.global .align 4 .b8 mrg32k3aM1Seq[2304];
.global .align 4 .b8 mrg32k3aM2Seq[2304];
.const .align 8 .b8 __cr_lgamma_table[72];
// _ZZ14softmax_stablePfiE5s_max has been demoted
// _ZZ14softmax_stablePfiE5s_sum has been demoted
// _ZZ14softmax_stablePfiE6s_vals has been demoted
// _ZZ13argmax_samplePiPKfiE9s_max_val has been demoted
// _ZZ13argmax_samplePiPKfiE9s_max_idx has been demoted

.visible .entry _Z15init_sample_rngP17curandStateXORWOWy(
	.param .u64 .ptr .align 1 _Z15init_sample_rngP17curandStateXORWOWy_param_0,
	.param .u64 _Z15init_sample_rngP17curandStateXORWOWy_param_1
)
{
	.reg .b32 	%r<15>;
	.reg .b64 	%rd<5>;

	ld.param.u64 	%rd1, [_Z15init_sample_rngP17curandStateXORWOWy_param_0];
	ld.param.u64 	%rd2, [_Z15init_sample_rngP17curandStateXORWOWy_param_1];
	cvta.to.global.u64 	%rd3, %rd1;
	cvt.u32.u64 	%r1, %rd2;
	xor.b32  	%r2, %r1, -1429050551;
	mul.lo.s32 	%r3, %r2, 1099087573;
	{ .reg .b32 tmp; mov.b64 {tmp, %r4}, %rd2; }
	xor.b32  	%r5, %r4, -136515619;
	mul.lo.s32 	%r6, %r5, -1703105765;
	add.s32 	%r7, %r3, %r6;
	add.s32 	%r8, %r7, 6615241;
	add.s32 	%r9, %r3, 123456789;
	st.global.v2.u32 	[%rd3], {%r8, %r9};
	xor.b32  	%r10, %r3, 362436069;
	add.s32 	%r11, %r6, 521288629;
	st.global.v2.u32 	[%rd3+8], {%r10, %r11};
	xor.b32  	%r12, %r6, 88675123;
	add.s32 	%r13, %r3, 5783321;
	st.global.v2.u32 	[%rd3+16], {%r12, %r13};
	mov.b32 	%r14, 0;
	st.global.v2.u32 	[%rd3+24], {%r14, %r14};
	st.global.u32 	[%rd3+32], %r14;
	mov.b64 	%rd4, 0;
	st.global.u64 	[%rd3+40], %rd4;
	ret;

}
	// .globl	_Z17apply_temperaturePfif
.visible .entry _Z17apply_temperaturePfif(
	.param .u64 .ptr .align 1 _Z17apply_temperaturePfif_param_0,
	.param .u32 _Z17apply_temperaturePfif_param_1,
	.param .f32 _Z17apply_temperaturePfif_param_2
)
{
	.reg .pred 	%p<2>;
	.reg .b32 	%r<6>;
	.reg .b32 	%f<4>;
	.reg .b64 	%rd<5>;

	ld.param.u64 	%rd1, [_Z17apply_temperaturePfif_param_0];
	ld.param.u32 	%r2, [_Z17apply_temperaturePfif_param_1];
	ld.param.f32 	%f1, [_Z17apply_temperaturePfif_param_2];
	mov.u32 	%r3, %tid.x;
	mov.u32 	%r4, %ctaid.x;
	mov.u32 	%r5, %ntid.x;
	mad.lo.s32 	%r1, %r4, %r5, %r3;
	setp.ge.s32 	%p1, %r1, %r2;
	@%p1 bra 	$L__BB1_2;
	cvta.to.global.u64 	%rd2, %rd1;
	mul.wide.s32 	%rd3, %r1, 4;
	add.s64 	%rd4, %rd2, %rd3;
	ld.global.f32 	%f2, [%rd4];
	div.rn.f32 	%f3, %f2, %f1;
	st.global.f32 	[%rd4], %f3;
$L__BB1_2:
	ret;

}
	// .globl	_Z24apply_repetition_penaltyPfPKiif
.visible .entry _Z24apply_repetition_penaltyPfPKiif(
	.param .u64 .ptr .align 1 _Z24apply_repetition_penaltyPfPKiif_param_0,
	.param .u64 .ptr .align 1 _Z24apply_repetition_penaltyPfPKiif_param_1,
	.param .u32 _Z24apply_repetition_penaltyPfPKiif_param_2,
	.param .f32 _Z24apply_repetition_penaltyPfPKiif_param_3
)
{
	.reg .pred 	%p<4>;
	.reg .b32 	%r<7>;
	.reg .b32 	%f<5>;
	.reg .b64 	%rd<9>;

	ld.param.u64 	%rd2, [_Z24apply_repetition_penaltyPfPKiif_param_0];
	ld.param.u64 	%rd3, [_Z24apply_repetition_penaltyPfPKiif_param_1];
	ld.param.u32 	%r3, [_Z24apply_repetition_penaltyPfPKiif_param_2];
	ld.param.f32 	%f2, [_Z24apply_repetition_penaltyPfPKiif_param_3];
	mov.u32 	%r4, %tid.x;
	mov.u32 	%r5, %ctaid.x;
	mov.u32 	%r6, %ntid.x;
	mad.lo.s32 	%r1, %r5, %r6, %r4;
	setp.ge.s32 	%p1, %r1, %r3;
	@%p1 bra 	$L__BB2_5;
	cvta.to.global.u64 	%rd4, %rd3;
	mul.wide.s32 	%rd5, %r1, 4;
	add.s64 	%rd6, %rd4, %rd5;
	ld.global.u32 	%r2, [%rd6];
	setp.lt.s32 	%p2, %r2, 0;
	@%p2 bra 	$L__BB2_5;
	cvta.to.global.u64 	%rd7, %rd2;
	mul.wide.u32 	%rd8, %r2, 4;
	add.s64 	%rd1, %rd7, %rd8;
	ld.global.f32 	%f1, [%rd1];
	setp.leu.f32 	%p3, %f1, 0f00000000;
	@%p3 bra 	$L__BB2_4;
	div.rn.f32 	%f4, %f1, %f2;
	st.global.f32 	[%rd1], %f4;
	bra.uni 	$L__BB2_5;
$L__BB2_4:
	mul.f32 	%f3, %f2, %f1;
	st.global.f32 	[%rd1], %f3;
$L__BB2_5:
	ret;

}
	// .globl	_Z14softmax_stablePfi
.visible .entry _Z14softmax_stablePfi(
	.param .u64 .ptr .align 1 _Z14softmax_stablePfi_param_0,
	.param .u32 _Z14softmax_stablePfi_param_1
)
{
	.reg .pred 	%p<34>;
	.reg .b32 	%r<20>;
	.reg .b32 	%f<78>;
	.reg .b64 	%rd<9>;
	// demoted variable
	.shared .align 4 .f32 _ZZ14softmax_stablePfiE5s_max;
	// demoted variable
	.shared .align 4 .f32 _ZZ14softmax_stablePfiE5s_sum;
	// demoted variable
	.shared .align 4 .b8 _ZZ14softmax_stablePfiE6s_vals[1024];
	ld.param.u64 	%rd2, [_Z14softmax_stablePfi_param_0];
	ld.param.u32 	%r12, [_Z14softmax_stablePfi_param_1];
	cvta.to.global.u64 	%rd1, %rd2;
	mov.u32 	%r19, %tid.x;
	setp.ge.s32 	%p1, %r19, %r12;
	mov.f32 	%f75, 0fFF7FFFFF;
	@%p1 bra 	$L__BB3_3;
	mov.f32 	%f75, 0fFF7FFFFF;
	mov.u32 	%r2, %ntid.x;
	mov.u32 	%r17, %r19;
$L__BB3_2:
	mul.wide.s32 	%rd3, %r17, 4;
	add.s64 	%rd4, %rd1, %rd3;
	ld.global.f32 	%f19, [%rd4];
	setp.gt.f32 	%p2, %f19, %f75;
	selp.f32 	%f75, %f19, %f75, %p2;
	add.s32 	%r17, %r17, %r2;
	setp.lt.s32 	%p3, %r17, %r12;
	@%p3 bra 	$L__BB3_2;
$L__BB3_3:
	shl.b32 	%r13, %r19, 2;
	mov.u32 	%r14, _ZZ14softmax_stablePfiE6s_vals;
	add.s32 	%r5, %r14, %r13;
	st.shared.f32 	[%r5], %f75;
	bar.sync 	0;
	setp.gt.u32 	%p4, %r19, 127;
	@%p4 bra 	$L__BB3_6;
	ld.shared.f32 	%f4, [%r5+512];
	ld.shared.f32 	%f20, [%r5];
	setp.leu.f32 	%p5, %f4, %f20;
	@%p5 bra 	$L__BB3_6;
	st.shared.f32 	[%r5], %f4;
$L__BB3_6:
	bar.sync 	0;
	setp.gt.u32 	%p6, %r19, 63;
	@%p6 bra 	$L__BB3_9;
	ld.shared.f32 	%f5, [%r5+256];
	ld.shared.f32 	%f21, [%r5];
	setp.leu.f32 	%p7, %f5, %f21;
	@%p7 bra 	$L__BB3_9;
	st.shared.f32 	[%r5], %f5;
$L__BB3_9:
	bar.sync 	0;
	setp.gt.u32 	%p8, %r19, 31;
	@%p8 bra 	$L__BB3_12;
	ld.shared.f32 	%f6, [%r5+128];
	ld.shared.f32 	%f22, [%r5];
	setp.leu.f32 	%p9, %f6, %f22;
	@%p9 bra 	$L__BB3_12;
	st.shared.f32 	[%r5], %f6;
$L__BB3_12:
	bar.sync 	0;
	setp.gt.u32 	%p10, %r19, 15;
	@%p10 bra 	$L__BB3_15;
	ld.shared.f32 	%f7, [%r5+64];
	ld.shared.f32 	%f23, [%r5];
	setp.leu.f32 	%p11, %f7, %f23;
	@%p11 bra 	$L__BB3_15;
	st.shared.f32 	[%r5], %f7;
$L__BB3_15:
	bar.sync 	0;
	setp.gt.u32 	%p12, %r19, 7;
	@%p12 bra 	$L__BB3_18;
	ld.shared.f32 	%f8, [%r5+32];
	ld.shared.f32 	%f24, [%r5];
	setp.leu.f32 	%p13, %f8, %f24;
	@%p13 bra 	$L__BB3_18;
	st.shared.f32 	[%r5], %f8;
$L__BB3_18:
	bar.sync 	0;
	setp.gt.u32 	%p14, %r19, 3;
	@%p14 bra 	$L__BB3_21;
	ld.shared.f32 	%f9, [%r5+16];
	ld.shared.f32 	%f25, [%r5];
	setp.leu.f32 	%p15, %f9, %f25;
	@%p15 bra 	$L__BB3_21;
	st.shared.f32 	[%r5], %f9;
$L__BB3_21:
	bar.sync 	0;
	setp.gt.u32 	%p16, %r19, 1;
	@%p16 bra 	$L__BB3_24;
	ld.shared.f32 	%f10, [%r5+8];
	ld.shared.f32 	%f26, [%r5];
	setp.leu.f32 	%p17, %f10, %f26;
	@%p17 bra 	$L__BB3_24;
	st.shared.f32 	[%r5], %f10;
$L__BB3_24:
	bar.sync 	0;
	setp.ne.s32 	%p18, %r19, 0;
	@%p18 bra 	$L__BB3_27;
	ld.shared.f32 	%f11, [_ZZ14softmax_stablePfiE6s_vals+4];
	ld.shared.f32 	%f27, [%r5];
	setp.leu.f32 	%p19, %f11, %f27;
	@%p19 bra 	$L__BB3_27;
	st.shared.f32 	[%r5], %f11;
$L__BB3_27:
	setp.ne.s32 	%p20, %r19, 0;
	bar.sync 	0;
	@%p20 bra 	$L__BB3_29;
	ld.shared.f32 	%f28, [_ZZ14softmax_stablePfiE6s_vals];
	st.shared.f32 	[_ZZ14softmax_stablePfiE5s_max], %f28;
$L__BB3_29:
	setp.ge.s32 	%p21, %r19, %r12;
	bar.sync 	0;
	mov.f32 	%f77, 0f00000000;
	@%p21 bra 	$L__BB3_32;
	ld.shared.f32 	%f12, [_ZZ14softmax_stablePfiE5s_max];
	mov.f32 	%f77, 0f00000000;
	mov.u32 	%r6, %ntid.x;
	mov.u32 	%r18, %r19;
$L__BB3_31:
	mul.wide.s32 	%rd5, %r18, 4;
	add.s64 	%rd6, %rd1, %rd5;
	ld.global.f32 	%f31, [%rd6];
	sub.f32 	%f32, %f31, %f12;
	fma.rn.f32 	%f33, %f32, 0f3BBB989D, 0f3F000000;
	cvt.sat.f32.f32 	%f34, %f33;
	mov.f32 	%f35, 0f4B400001;
	mov.f32 	%f36, 0f437C0000;
	fma.rm.f32 	%f37, %f34, %f36, %f35;
	add.f32 	%f38, %f37, 0fCB40007F;
	neg.f32 	%f39, %f38;
	fma.rn.f32 	%f40, %f32, 0f3FB8AA3B, %f39;
	fma.rn.f32 	%f41, %f32, 0f32A57060, %f40;
	mov.b32 	%r15, %f37;
	shl.b32 	%r16, %r15, 23;
	mov.b32 	%f42, %r16;
	ex2.approx.ftz.f32 	%f43, %f41;
	mul.f32 	%f44, %f43, %f42;
	st.global.f32 	[%rd6], %f44;
	add.f32 	%f77, %f77, %f44;
	add.s32 	%r18, %r18, %r6;
	setp.lt.s32 	%p22, %r18, %r12;
	@%p22 bra 	$L__BB3_31;
$L__BB3_32:
	setp.gt.u32 	%p23, %r19, 127;
	st.shared.f32 	[%r5], %f77;
	bar.sync 	0;
	@%p23 bra 	$L__BB3_34;
	ld.shared.f32 	%f45, [%r5+512];
	ld.shared.f32 	%f46, [%r5];
	add.f32 	%f47, %f45, %f46;
	st.shared.f32 	[%r5], %f47;
$L__BB3_34:
	setp.gt.u32 	%p24, %r19, 63;
	bar.sync 	0;
	@%p24 bra 	$L__BB3_36;
	ld.shared.f32 	%f48, [%r5+256];
	ld.shared.f32 	%f49, [%r5];
	add.f32 	%f50, %f48, %f49;
	st.shared.f32 	[%r5], %f50;
$L__BB3_36:
	setp.gt.u32 	%p25, %r19, 31;
	bar.sync 	0;
	@%p25 bra 	$L__BB3_38;
	ld.shared.f32 	%f51, [%r5+128];
	ld.shared.f32 	%f52, [%r5];
	add.f32 	%f53, %f51, %f52;
	st.shared.f32 	[%r5], %f53;
$L__BB3_38:
	setp.gt.u32 	%p26, %r19, 15;
	bar.sync 	0;
	@%p26 bra 	$L__BB3_40;
	ld.shared.f32 	%f54, [%r5+64];
	ld.shared.f32 	%f55, [%r5];
	add.f32 	%f56, %f54, %f55;
	st.shared.f32 	[%r5], %f56;
$L__BB3_40:
	setp.gt.u32 	%p27, %r19, 7;
	bar.sync 	0;
	@%p27 bra 	$L__BB3_42;
	ld.shared.f32 	%f57, [%r5+32];
	ld.shared.f32 	%f58, [%r5];
	add.f32 	%f59, %f57, %f58;
	st.shared.f32 	[%r5], %f59;
$L__BB3_42:
	setp.gt.u32 	%p28, %r19, 3;
	bar.sync 	0;
	@%p28 bra 	$L__BB3_44;
	ld.shared.f32 	%f60, [%r5+16];
	ld.shared.f32 	%f61, [%r5];
	add.f32 	%f62, %f60, %f61;
	st.shared.f32 	[%r5], %f62;
$L__BB3_44:
	setp.gt.u32 	%p29, %r19, 1;
	bar.sync 	0;
	@%p29 bra 	$L__BB3_46;
	ld.shared.f32 	%f63, [%r5+8];
	ld.shared.f32 	%f64, [%r5];
	add.f32 	%f65, %f63, %f64;
	st.shared.f32 	[%r5], %f65;
$L__BB3_46:
	setp.ne.s32 	%p30, %r19, 0;
	bar.sync 	0;
	@%p30 bra 	$L__BB3_48;
	ld.shared.f32 	%f66, [_ZZ14softmax_stablePfiE6s_vals+4];
	ld.shared.f32 	%f67, [%r5];
	add.f32 	%f68, %f66, %f67;
	st.shared.f32 	[%r5], %f68;
$L__BB3_48:
	setp.ne.s32 	%p31, %r19, 0;
	bar.sync 	0;
	@%p31 bra 	$L__BB3_50;
	ld.shared.f32 	%f69, [_ZZ14softmax_stablePfiE6s_vals];
	st.shared.f32 	[_ZZ14softmax_stablePfiE5s_sum], %f69;
$L__BB3_50:
	setp.ge.s32 	%p32, %r19, %r12;
	bar.sync 	0;
	@%p32 bra 	$L__BB3_53;
	ld.shared.f32 	%f70, [_ZZ14softmax_stablePfiE5s_sum];
	mov.u32 	%r9, %ntid.x;
	add.f32 	%f71, %f70, 0f2EDBE6FF;
	rcp.rn.f32 	%f16, %f71;
$L__BB3_52:
	mul.wide.s32 	%rd7, %r19, 4;
	add.s64 	%rd8, %rd1, %rd7;
	ld.global.f32 	%f72, [%rd8];
	mul.f32 	%f73, %f16, %f72;
	st.global.f32 	[%rd8], %f73;
	add.s32 	%r19, %r19, %r9;
	setp.lt.s32 	%p33, %r19, %r12;
	@%p33 bra 	$L__BB3_52;
$L__BB3_53:
	ret;

}
	// .globl	_Z9topk_maskPfii
.visible .entry _Z9topk_maskPfii(
	.param .u64 .ptr .align 1 _Z9topk_maskPfii_param_0,
	.param .u32 _Z9topk_maskPfii_param_1,
	.param .u32 _Z9topk_maskPfii_param_2
)
{
	.reg .pred 	%p<74>;
	.reg .b32 	%r<75>;
	.reg .b32 	%f<97>;
	.reg .b64 	%rd<26>;

	ld.param.u64 	%rd15, [_Z9topk_maskPfii_param_0];
	ld.param.u32 	%r27, [_Z9topk_maskPfii_param_1];
	ld.param.u32 	%r28, [_Z9topk_maskPfii_param_2];
	cvta.to.global.u64 	%rd1, %rd15;
	mov.u32 	%r29, %tid.x;
	setp.ne.s32 	%p1, %r29, 0;
	@%p1 bra 	$L__BB4_83;
	mov.f32 	%f92, 0fFF7FFFFF;
	min.s32 	%r30, %r28, %r27;
	setp.lt.s32 	%p2, %r30, 1;
	@%p2 bra 	$L__BB4_12;
	and.b32  	%r1, %r27, 3;
	and.b32  	%r2, %r27, 2147483644;
	neg.s32 	%r3, %r2;
	add.s64 	%rd2, %rd1, 8;
	mov.b32 	%r65, 0;
	mov.f32 	%f92, 0fFF7FFFFF;
$L__BB4_3:
	mov.f32 	%f1, %f92;
	setp.eq.s32 	%p3, %r65, 0;
	@%p3 bra 	$L__BB4_84;
	setp.lt.u32 	%p4, %r27, 4;
	mov.f32 	%f92, 0fFF7FFFFF;
	mov.b32 	%r67, 0;
	@%p4 bra 	$L__BB4_7;
	mov.f32 	%f92, 0fFF7FFFFF;
	mov.u64 	%rd23, %rd2;
	mov.u32 	%r66, %r3;
$L__BB4_6:
	ld.global.f32 	%f23, [%rd23+-8];
	setp.gt.f32 	%p5, %f23, %f92;
	setp.lt.f32 	%p6, %f23, %f1;
	selp.f32 	%f25, %f23, %f92, %p6;
	selp.f32 	%f26, %f25, %f92, %p5;
	ld.global.f32 	%f27, [%rd23+-4];
	setp.gt.f32 	%p7, %f27, %f26;
	setp.lt.f32 	%p8, %f27, %f1;
	selp.f32 	%f29, %f27, %f26, %p8;
	selp.f32 	%f30, %f29, %f26, %p7;
	ld.global.f32 	%f31, [%rd23];
	setp.gt.f32 	%p9, %f31, %f30;
	setp.lt.f32 	%p10, %f31, %f1;
	selp.f32 	%f33, %f31, %f30, %p10;
	selp.f32 	%f34, %f33, %f30, %p9;
	ld.global.f32 	%f35, [%rd23+4];
	setp.gt.f32 	%p11, %f35, %f34;
	setp.lt.f32 	%p12, %f35, %f1;
	selp.f32 	%f37, %f35, %f34, %p12;
	selp.f32 	%f92, %f37, %f34, %p11;
	add.s32 	%r66, %r66, 4;
	add.s64 	%rd23, %rd23, 16;
	setp.ne.s32 	%p13, %r66, 0;
	mov.u32 	%r67, %r2;
	@%p13 bra 	$L__BB4_6;
$L__BB4_7:
	setp.eq.s32 	%p14, %r1, 0;
	@%p14 bra 	$L__BB4_11;
	setp.eq.s32 	%p15, %r1, 1;
	mul.wide.u32 	%rd16, %r67, 4;
	add.s64 	%rd5, %rd1, %rd16;
	ld.global.f32 	%f38, [%rd5];
	setp.gt.f32 	%p16, %f38, %f92;
	setp.lt.f32 	%p17, %f38, %f1;
	selp.f32 	%f40, %f38, %f92, %p17;
	selp.f32 	%f92, %f40, %f92, %p16;
	@%p15 bra 	$L__BB4_11;
	setp.eq.s32 	%p18, %r1, 2;
	ld.global.f32 	%f41, [%rd5+4];
	setp.gt.f32 	%p19, %f41, %f92;
	setp.lt.f32 	%p20, %f41, %f1;
	selp.f32 	%f43, %f41, %f92, %p20;
	selp.f32 	%f92, %f43, %f92, %p19;
	@%p18 bra 	$L__BB4_11;
	ld.global.f32 	%f44, [%rd5+8];
	setp.gt.f32 	%p21, %f44, %f92;
	setp.lt.f32 	%p22, %f44, %f1;
	selp.f32 	%f46, %f44, %f92, %p22;
	selp.f32 	%f92, %f46, %f92, %p21;
$L__BB4_11:
	add.s32 	%r65, %r65, 1;
	setp.eq.s32 	%p35, %r65, %r28;
	@%p35 bra 	$L__BB4_12;
	bra.uni 	$L__BB4_3;
$L__BB4_12:
	setp.lt.s32 	%p36, %r27, 1;
	@%p36 bra 	$L__BB4_83;
	and.b32  	%r12, %r27, 15;
	setp.lt.u32 	%p37, %r27, 16;
	mov.b32 	%r72, 0;
	@%p37 bra 	$L__BB4_48;
	and.b32  	%r72, %r27, 2147483632;
	neg.s32 	%r70, %r72;
	add.s64 	%rd24, %rd1, 32;
$L__BB4_15:
	.pragma "nounroll";
	ld.global.f32 	%f59, [%rd24+-32];
	setp.geu.f32 	%p38, %f59, %f92;
	@%p38 bra 	$L__BB4_17;
	mov.b32 	%r36, -8388609;
	st.global.u32 	[%rd24+-32], %r36;
$L__BB4_17:
	ld.global.f32 	%f60, [%rd24+-28];
	setp.geu.f32 	%p39, %f60, %f92;
	@%p39 bra 	$L__BB4_19;
	mov.b32 	%r37, -8388609;
	st.global.u32 	[%rd24+-28], %r37;
$L__BB4_19:
	ld.global.f32 	%f61, [%rd24+-24];
	setp.geu.f32 	%p40, %f61, %f92;
	@%p40 bra 	$L__BB4_21;
	mov.b32 	%r38, -8388609;
	st.global.u32 	[%rd24+-24], %r38;
$L__BB4_21:
	ld.global.f32 	%f62, [%rd24+-20];
	setp.geu.f32 	%p41, %f62, %f92;
	@%p41 bra 	$L__BB4_23;
	mov.b32 	%r39, -8388609;
	st.global.u32 	[%rd24+-20], %r39;
$L__BB4_23:
	ld.global.f32 	%f63, [%rd24+-16];
	setp.geu.f32 	%p42, %f63, %f92;
	@%p42 bra 	$L__BB4_25;
	mov.b32 	%r40, -8388609;
	st.global.u32 	[%rd24+-16], %r40;
$L__BB4_25:
	ld.global.f32 	%f64, [%rd24+-12];
	setp.geu.f32 	%p43, %f64, %f92;
	@%p43 bra 	$L__BB4_27;
	mov.b32 	%r41, -8388609;
	st.global.u32 	[%rd24+-12], %r41;
$L__BB4_27:
	ld.global.f32 	%f65, [%rd24+-8];
	setp.geu.f32 	%p44, %f65, %f92;
	@%p44 bra 	$L__BB4_29;
	mov.b32 	%r42, -8388609;
	st.global.u32 	[%rd24+-8], %r42;
$L__BB4_29:
	ld.global.f32 	%f66, [%rd24+-4];
	setp.geu.f32 	%p45, %f66, %f92;
	@%p45 bra 	$L__BB4_31;
	mov.b32 	%r43, -8388609;
	st.global.u32 	[%rd24+-4], %r43;
$L__BB4_31:
	ld.global.f32 	%f67, [%rd24];
	setp.geu.f32 	%p46, %f67, %f92;
	@%p46 bra 	$L__BB4_33;
	mov.b32 	%r44, -8388609;
	st.global.u32 	[%rd24], %r44;
$L__BB4_33:
	ld.global.f32 	%f68, [%rd24+4];
	setp.geu.f32 	%p47, %f68, %f92;
	@%p47 bra 	$L__BB4_35;
	mov.b32 	%r45, -8388609;
	st.global.u32 	[%rd24+4], %r45;
$L__BB4_35:
	ld.global.f32 	%f69, [%rd24+8];
	setp.geu.f32 	%p48, %f69, %f92;
	@%p48 bra 	$L__BB4_37;
	mov.b32 	%r46, -8388609;
	st.global.u32 	[%rd24+8], %r46;
$L__BB4_37:
	ld.global.f32 	%f70, [%rd24+12];
	setp.geu.f32 	%p49, %f70, %f92;
	@%p49 bra 	$L__BB4_39;
	mov.b32 	%r47, -8388609;
	st.global.u32 	[%rd24+12], %r47;
$L__BB4_39:
	ld.global.f32 	%f71, [%rd24+16];
	setp.geu.f32 	%p50, %f71, %f92;
	@%p50 bra 	$L__BB4_41;
	mov.b32 	%r48, -8388609;
	st.global.u32 	[%rd24+16], %r48;
$L__BB4_41:
	ld.global.f32 	%f72, [%rd24+20];
	setp.geu.f32 	%p51, %f72, %f92;
	@%p51 bra 	$L__BB4_43;
	mov.b32 	%r49, -8388609;
	st.global.u32 	[%rd24+20], %r49;
$L__BB4_43:
	ld.global.f32 	%f73, [%rd24+24];
	setp.geu.f32 	%p52, %f73, %f92;
	@%p52 bra 	$L__BB4_45;
	mov.b32 	%r50, -8388609;
	st.global.u32 	[%rd24+24], %r50;
$L__BB4_45:
	ld.global.f32 	%f74, [%rd24+28];
	setp.geu.f32 	%p53, %f74, %f92;
	@%p53 bra 	$L__BB4_47;
	mov.b32 	%r51, -8388609;
	st.global.u32 	[%rd24+28], %r51;
$L__BB4_47:
	add.s32 	%r70, %r70, 16;
	add.s64 	%rd24, %rd24, 64;
	setp.ne.s32 	%p54, %r70, 0;
	@%p54 bra 	$L__BB4_15;
$L__BB4_48:
	setp.eq.s32 	%p55, %r12, 0;
	@%p55 bra 	$L__BB4_83;
	and.b32  	%r18, %r27, 7;
	setp.lt.u32 	%p56, %r12, 8;
	@%p56 bra 	$L__BB4_67;
	mul.wide.u32 	%rd20, %r72, 4;
	add.s64 	%rd10, %rd1, %rd20;
	ld.global.f32 	%f75, [%rd10];
	setp.geu.f32 	%p57, %f75, %f92;
	@%p57 bra 	$L__BB4_52;
	mov.b32 	%r52, -8388609;
	st.global.u32 	[%rd10], %r52;
$L__BB4_52:
	ld.global.f32 	%f76, [%rd10+4];
	setp.geu.f32 	%p58, %f76, %f92;
	@%p58 bra 	$L__BB4_54;
	mov.b32 	%r53, -8388609;
	st.global.u32 	[%rd10+4], %r53;
$L__BB4_54:
	ld.global.f32 	%f77, [%rd10+8];
	setp.geu.f32 	%p59, %f77, %f92;
	@%p59 bra 	$L__BB4_56;
	mov.b32 	%r54, -8388609;
	st.global.u32 	[%rd10+8], %r54;
$L__BB4_56:
	ld.global.f32 	%f78, [%rd10+12];
	setp.geu.f32 	%p60, %f78, %f92;
	@%p60 bra 	$L__BB4_58;
	mov.b32 	%r55, -8388609;
	st.global.u32 	[%rd10+12], %r55;
$L__BB4_58:
	ld.global.f32 	%f79, [%rd10+16];
	setp.geu.f32 	%p61, %f79, %f92;
	@%p61 bra 	$L__BB4_60;
	mov.b32 	%r56, -8388609;
	st.global.u32 	[%rd10+16], %r56;
$L__BB4_60:
	ld.global.f32 	%f80, [%rd10+20];
	setp.geu.f32 	%p62, %f80, %f92;
	@%p62 bra 	$L__BB4_62;
	mov.b32 	%r57, -8388609;
	st.global.u32 	[%rd10+20], %r57;
$L__BB4_62:
	ld.global.f32 	%f81, [%rd10+24];
	setp.geu.f32 	%p63, %f81, %f92;
	@%p63 bra 	$L__BB4_64;
	mov.b32 	%r58, -8388609;
	st.global.u32 	[%rd10+24], %r58;
$L__BB4_64:
	ld.global.f32 	%f82, [%rd10+28];
	setp.geu.f32 	%p64, %f82, %f92;
	@%p64 bra 	$L__BB4_66;
	mov.b32 	%r59, -8388609;
	st.global.u32 	[%rd10+28], %r59;
$L__BB4_66:
	add.s32 	%r72, %r72, 8;
$L__BB4_67:
	setp.eq.s32 	%p65, %r18, 0;
	@%p65 bra 	$L__BB4_83;
	and.b32  	%r21, %r27, 3;
	setp.lt.u32 	%p66, %r18, 4;
	@%p66 bra 	$L__BB4_78;
	mul.wide.u32 	%rd21, %r72, 4;
	add.s64 	%rd11, %rd1, %rd21;
	ld.global.f32 	%f83, [%rd11];
	setp.geu.f32 	%p67, %f83, %f92;
	@%p67 bra 	$L__BB4_71;
	mov.b32 	%r60, -8388609;
	st.global.u32 	[%rd11], %r60;
$L__BB4_71:
	ld.global.f32 	%f84, [%rd11+4];
	setp.geu.f32 	%p68, %f84, %f92;
	@%p68 bra 	$L__BB4_73;
	mov.b32 	%r61, -8388609;
	st.global.u32 	[%rd11+4], %r61;
$L__BB4_73:
	ld.global.f32 	%f85, [%rd11+8];
	setp.geu.f32 	%p69, %f85, %f92;
	@%p69 bra 	$L__BB4_75;
	mov.b32 	%r62, -8388609;
	st.global.u32 	[%rd11+8], %r62;
$L__BB4_75:
	ld.global.f32 	%f86, [%rd11+12];
	setp.geu.f32 	%p70, %f86, %f92;
	@%p70 bra 	$L__BB4_77;
	mov.b32 	%r63, -8388609;
	st.global.u32 	[%rd11+12], %r63;
$L__BB4_77:
	add.s32 	%r72, %r72, 4;
$L__BB4_78:
	setp.eq.s32 	%p71, %r21, 0;
	@%p71 bra 	$L__BB4_83;
	mul.wide.u32 	%rd22, %r72, 4;
	add.s64 	%rd25, %rd1, %rd22;
	neg.s32 	%r74, %r21;
$L__BB4_80:
	.pragma "nounroll";
	ld.global.f32 	%f87, [%rd25];
	setp.geu.f32 	%p72, %f87, %f92;
	@%p72 bra 	$L__BB4_82;
	mov.b32 	%r64, -8388609;
	st.global.u32 	[%rd25], %r64;
$L__BB4_82:
	add.s64 	%rd25, %rd25, 4;
	add.s32 	%r74, %r74, 1;
	setp.ne.s32 	%p73, %r74, 0;
	@%p73 bra 	$L__BB4_80;
$L__BB4_83:
	ret;
$L__BB4_84:
	setp.lt.u32 	%p23, %r27, 4;
	mov.f32 	%f92, 0fFF7FFFFF;
	mov.b32 	%r69, 0;
	@%p23 bra 	$L__BB4_87;
	mov.f32 	%f92, 0fFF7FFFFF;
	mov.b32 	%r68, 0;
$L__BB4_86:
	mul.wide.u32 	%rd17, %r68, 4;
	add.s64 	%rd18, %rd1, %rd17;
	ld.global.f32 	%f50, [%rd18];
	setp.gt.f32 	%p24, %f50, %f92;
	selp.f32 	%f51, %f50, %f92, %p24;
	ld.global.f32 	%f52, [%rd18+4];
	setp.gt.f32 	%p25, %f52, %f51;
	selp.f32 	%f53, %f52, %f51, %p25;
	ld.global.f32 	%f54, [%rd18+8];
	setp.gt.f32 	%p26, %f54, %f53;
	selp.f32 	%f55, %f54, %f53, %p26;
	ld.global.f32 	%f56, [%rd18+12];
	setp.gt.f32 	%p27, %f56, %f55;
	selp.f32 	%f92, %f56, %f55, %p27;
	add.s32 	%r68, %r68, 4;
	setp.ne.s32 	%p28, %r68, %r2;
	mov.u32 	%r69, %r2;
	@%p28 bra 	$L__BB4_86;
$L__BB4_87:
	setp.eq.s32 	%p29, %r1, 0;
	@%p29 bra 	$L__BB4_11;
	setp.eq.s32 	%p30, %r1, 1;
	mul.wide.u32 	%rd19, %r69, 4;
	add.s64 	%rd6, %rd1, %rd19;
	ld.global.f32 	%f57, [%rd6];
	setp.gt.f32 	%p31, %f57, %f92;
	selp.f32 	%f92, %f57, %f92, %p31;
	@%p30 bra 	$L__BB4_11;
	setp.eq.s32 	%p32, %r1, 2;
	ld.global.f32 	%f58, [%rd6+4];
	setp.gt.f32 	%p33, %f58, %f92;
	selp.f32 	%f92, %f58, %f92, %p33;
	@%p32 bra 	$L__BB4_11;
	ld.global.f32 	%f16, [%rd6+8];
	setp.leu.f32 	%p34, %f16, %f92;
	@%p34 bra 	$L__BB4_11;
	mov.f32 	%f92, %f16;
	bra.uni 	$L__BB4_11;

}
	// .globl	_Z9topp_maskPfif
.visible .entry _Z9topp_maskPfif(
	.param .u64 .ptr .align 1 _Z9topp_maskPfif_param_0,
	.param .u32 _Z9topp_maskPfif_param_1,
	.param .f32 _Z9topp_maskPfif_param_2
)
{
	.reg .pred 	%p<84>;
	.reg .b32 	%r<76>;
	.reg .b32 	%f<152>;
	.reg .b64 	%rd<26>;

	ld.param.u64 	%rd14, [_Z9topp_maskPfif_param_0];
	ld.param.u32 	%r32, [_Z9topp_maskPfif_param_1];
	ld.param.f32 	%f21, [_Z9topp_maskPfif_param_2];
	cvta.to.global.u64 	%rd1, %rd14;
	mov.u32 	%r33, %tid.x;
	setp.ne.s32 	%p1, %r33, 0;
	@%p1 bra 	$L__BB5_91;
	setp.lt.s32 	%p2, %r32, 1;
	@%p2 bra 	$L__BB5_19;
	and.b32  	%r1, %r32, 15;
	add.s32 	%r2, %r1, -1;
	and.b32  	%r3, %r32, 7;
	add.s32 	%r4, %r3, -1;
	and.b32  	%r5, %r32, 2147483632;
	and.b32  	%r6, %r32, 3;
	neg.s32 	%r7, %r5;
	add.s64 	%rd2, %rd1, 32;
	mov.f32 	%f151, 0f00000000;
	mov.b32 	%r66, 0;
$L__BB5_3:
	setp.lt.u32 	%p4, %r32, 16;
	add.f32 	%f2, %f151, 0f3C23D70A;
	mov.f32 	%f150, 0f00000000;
	mov.b32 	%r69, 0;
	@%p4 bra 	$L__BB5_6;
	mov.f32 	%f150, 0f00000000;
	mov.u64 	%rd23, %rd2;
	mov.u32 	%r67, %r7;
$L__BB5_5:
	.pragma "nounroll";
	ld.global.f32 	%f26, [%rd23+-32];
	setp.ltu.f32 	%p5, %f26, %f2;
	add.f32 	%f27, %f150, %f26;
	selp.f32 	%f28, %f150, %f27, %p5;
	ld.global.f32 	%f29, [%rd23+-28];
	setp.ltu.f32 	%p6, %f29, %f2;
	add.f32 	%f30, %f28, %f29;
	selp.f32 	%f31, %f28, %f30, %p6;
	ld.global.f32 	%f32, [%rd23+-24];
	setp.ltu.f32 	%p7, %f32, %f2;
	add.f32 	%f33, %f31, %f32;
	selp.f32 	%f34, %f31, %f33, %p7;
	ld.global.f32 	%f35, [%rd23+-20];
	setp.ltu.f32 	%p8, %f35, %f2;
	add.f32 	%f36, %f34, %f35;
	selp.f32 	%f37, %f34, %f36, %p8;
	ld.global.f32 	%f38, [%rd23+-16];
	setp.ltu.f32 	%p9, %f38, %f2;
	add.f32 	%f39, %f37, %f38;
	selp.f32 	%f40, %f37, %f39, %p9;
	ld.global.f32 	%f41, [%rd23+-12];
	setp.ltu.f32 	%p10, %f41, %f2;
	add.f32 	%f42, %f40, %f41;
	selp.f32 	%f43, %f40, %f42, %p10;
	ld.global.f32 	%f44, [%rd23+-8];
	setp.ltu.f32 	%p11, %f44, %f2;
	add.f32 	%f45, %f43, %f44;
	selp.f32 	%f46, %f43, %f45, %p11;
	ld.global.f32 	%f47, [%rd23+-4];
	setp.ltu.f32 	%p12, %f47, %f2;
	add.f32 	%f48, %f46, %f47;
	selp.f32 	%f49, %f46, %f48, %p12;
	ld.global.f32 	%f50, [%rd23];
	setp.ltu.f32 	%p13, %f50, %f2;
	add.f32 	%f51, %f49, %f50;
	selp.f32 	%f52, %f49, %f51, %p13;
	ld.global.f32 	%f53, [%rd23+4];
	setp.ltu.f32 	%p14, %f53, %f2;
	add.f32 	%f54, %f52, %f53;
	selp.f32 	%f55, %f52, %f54, %p14;
	ld.global.f32 	%f56, [%rd23+8];
	setp.ltu.f32 	%p15, %f56, %f2;
	add.f32 	%f57, %f55, %f56;
	selp.f32 	%f58, %f55, %f57, %p15;
	ld.global.f32 	%f59, [%rd23+12];
	setp.ltu.f32 	%p16, %f59, %f2;
	add.f32 	%f60, %f58, %f59;
	selp.f32 	%f61, %f58, %f60, %p16;
	ld.global.f32 	%f62, [%rd23+16];
	setp.ltu.f32 	%p17, %f62, %f2;
	add.f32 	%f63, %f61, %f62;
	selp.f32 	%f64, %f61, %f63, %p17;
	ld.global.f32 	%f65, [%rd23+20];
	setp.ltu.f32 	%p18, %f65, %f2;
	add.f32 	%f66, %f64, %f65;
	selp.f32 	%f67, %f64, %f66, %p18;
	ld.global.f32 	%f68, [%rd23+24];
	setp.ltu.f32 	%p19, %f68, %f2;
	add.f32 	%f69, %f67, %f68;
	selp.f32 	%f70, %f67, %f69, %p19;
	ld.global.f32 	%f71, [%rd23+28];
	setp.ltu.f32 	%p20, %f71, %f2;
	add.f32 	%f72, %f70, %f71;
	selp.f32 	%f150, %f70, %f72, %p20;
	add.s32 	%r67, %r67, 16;
	add.s64 	%rd23, %rd23, 64;
	setp.eq.s32 	%p21, %r67, 0;
	mov.u32 	%r69, %r5;
	@%p21 bra 	$L__BB5_6;
	bra.uni 	$L__BB5_5;
$L__BB5_6:
	setp.eq.s32 	%p22, %r1, 0;
	@%p22 bra 	$L__BB5_17;
	setp.lt.u32 	%p23, %r2, 7;
	@%p23 bra 	$L__BB5_9;
	mul.wide.u32 	%rd15, %r69, 4;
	add.s64 	%rd16, %rd1, %rd15;
	ld.global.f32 	%f74, [%rd16];
	setp.ltu.f32 	%p24, %f74, %f2;
	add.f32 	%f75, %f150, %f74;
	selp.f32 	%f76, %f150, %f75, %p24;
	ld.global.f32 	%f77, [%rd16+4];
	setp.ltu.f32 	%p25, %f77, %f2;
	add.f32 	%f78, %f76, %f77;
	selp.f32 	%f79, %f76, %f78, %p25;
	ld.global.f32 	%f80, [%rd16+8];
	setp.ltu.f32 	%p26, %f80, %f2;
	add.f32 	%f81, %f79, %f80;
	selp.f32 	%f82, %f79, %f81, %p26;
	ld.global.f32 	%f83, [%rd16+12];
	setp.ltu.f32 	%p27, %f83, %f2;
	add.f32 	%f84, %f82, %f83;
	selp.f32 	%f85, %f82, %f84, %p27;
	ld.global.f32 	%f86, [%rd16+16];
	setp.ltu.f32 	%p28, %f86, %f2;
	add.f32 	%f87, %f85, %f86;
	selp.f32 	%f88, %f85, %f87, %p28;
	ld.global.f32 	%f89, [%rd16+20];
	setp.ltu.f32 	%p29, %f89, %f2;
	add.f32 	%f90, %f88, %f89;
	selp.f32 	%f91, %f88, %f90, %p29;
	ld.global.f32 	%f92, [%rd16+24];
	setp.ltu.f32 	%p30, %f92, %f2;
	add.f32 	%f93, %f91, %f92;
	selp.f32 	%f94, %f91, %f93, %p30;
	ld.global.f32 	%f95, [%rd16+28];
	setp.ltu.f32 	%p31, %f95, %f2;
	add.f32 	%f96, %f94, %f95;
	selp.f32 	%f150, %f94, %f96, %p31;
	add.s32 	%r69, %r69, 8;
$L__BB5_9:
	setp.eq.s32 	%p32, %r3, 0;
	@%p32 bra 	$L__BB5_17;
	setp.lt.u32 	%p33, %r4, 3;
	@%p33 bra 	$L__BB5_12;
	mul.wide.u32 	%rd17, %r69, 4;
	add.s64 	%rd18, %rd1, %rd17;
	ld.global.f32 	%f98, [%rd18];
	setp.ltu.f32 	%p34, %f98, %f2;
	add.f32 	%f99, %f150, %f98;
	selp.f32 	%f100, %f150, %f99, %p34;
	ld.global.f32 	%f101, [%rd18+4];
	setp.ltu.f32 	%p35, %f101, %f2;
	add.f32 	%f102, %f100, %f101;
	selp.f32 	%f103, %f100, %f102, %p35;
	ld.global.f32 	%f104, [%rd18+8];
	setp.ltu.f32 	%p36, %f104, %f2;
	add.f32 	%f105, %f103, %f104;
	selp.f32 	%f106, %f103, %f105, %p36;
	ld.global.f32 	%f107, [%rd18+12];
	setp.ltu.f32 	%p37, %f107, %f2;
	add.f32 	%f108, %f106, %f107;
	selp.f32 	%f150, %f106, %f108, %p37;
	add.s32 	%r69, %r69, 4;
$L__BB5_12:
	setp.eq.s32 	%p38, %r6, 0;
	@%p38 bra 	$L__BB5_17;
	setp.eq.s32 	%p39, %r6, 1;
	mul.wide.u32 	%rd19, %r69, 4;
	add.s64 	%rd5, %rd1, %rd19;
	ld.global.f32 	%f109, [%rd5];
	setp.ltu.f32 	%p40, %f109, %f2;
	add.f32 	%f110, %f150, %f109;
	selp.f32 	%f150, %f150, %f110, %p40;
	@%p39 bra 	$L__BB5_17;
	setp.eq.s32 	%p41, %r6, 2;
	ld.global.f32 	%f111, [%rd5+4];
	setp.ltu.f32 	%p42, %f111, %f2;
	add.f32 	%f112, %f150, %f111;
	selp.f32 	%f150, %f150, %f112, %p42;
	@%p41 bra 	$L__BB5_17;
	ld.global.f32 	%f15, [%rd5+8];
	setp.ltu.f32 	%p43, %f15, %f2;
	@%p43 bra 	$L__BB5_17;
	add.f32 	%f150, %f150, %f15;
$L__BB5_17:
	setp.ltu.f32 	%p44, %f150, %f21;
	@%p44 bra 	$L__BB5_20;
	add.s32 	%r66, %r66, 1;
	setp.eq.s32 	%p45, %r66, 50;
	mov.f32 	%f151, %f2;
	@%p45 bra 	$L__BB5_20;
	bra.uni 	$L__BB5_3;
$L__BB5_19:
	setp.gtu.f32 	%p3, %f21, 0f00000000;
	selp.f32 	%f151, 0f00000000, 0f3EFFFFF9, %p3;
$L__BB5_20:
	setp.lt.s32 	%p46, %r32, 1;
	@%p46 bra 	$L__BB5_91;
	mul.f32 	%f20, %f151, 0f3F666666;
	and.b32  	%r17, %r32, 15;
	setp.lt.u32 	%p47, %r32, 16;
	mov.b32 	%r73, 0;
	@%p47 bra 	$L__BB5_56;
	and.b32  	%r73, %r32, 2147483632;
	neg.s32 	%r71, %r73;
	add.s64 	%rd24, %rd1, 32;
$L__BB5_23:
	.pragma "nounroll";
	ld.global.f32 	%f113, [%rd24+-32];
	setp.geu.f32 	%p48, %f113, %f20;
	@%p48 bra 	$L__BB5_25;
	mov.b32 	%r37, 0;
	st.global.u32 	[%rd24+-32], %r37;
$L__BB5_25:
	ld.global.f32 	%f114, [%rd24+-28];
	setp.geu.f32 	%p49, %f114, %f20;
	@%p49 bra 	$L__BB5_27;
	mov.b32 	%r38, 0;
	st.global.u32 	[%rd24+-28], %r38;
$L__BB5_27:
	ld.global.f32 	%f115, [%rd24+-24];
	setp.geu.f32 	%p50, %f115, %f20;
	@%p50 bra 	$L__BB5_29;
	mov.b32 	%r39, 0;
	st.global.u32 	[%rd24+-24], %r39;
$L__BB5_29:
	ld.global.f32 	%f116, [%rd24+-20];
	setp.geu.f32 	%p51, %f116, %f20;
	@%p51 bra 	$L__BB5_31;
	mov.b32 	%r40, 0;
	st.global.u32 	[%rd24+-20], %r40;
$L__BB5_31:
	ld.global.f32 	%f117, [%rd24+-16];
	setp.geu.f32 	%p52, %f117, %f20;
	@%p52 bra 	$L__BB5_33;
	mov.b32 	%r41, 0;
	st.global.u32 	[%rd24+-16], %r41;
$L__BB5_33:
	ld.global.f32 	%f118, [%rd24+-12];
	setp.geu.f32 	%p53, %f118, %f20;
	@%p53 bra 	$L__BB5_35;
	mov.b32 	%r42, 0;
	st.global.u32 	[%rd24+-12], %r42;
$L__BB5_35:
	ld.global.f32 	%f119, [%rd24+-8];
	setp.geu.f32 	%p54, %f119, %f20;
	@%p54 bra 	$L__BB5_37;
	mov.b32 	%r43, 0;
	st.global.u32 	[%rd24+-8], %r43;
$L__BB5_37:
	ld.global.f32 	%f120, [%rd24+-4];
	setp.geu.f32 	%p55, %f120, %f20;
	@%p55 bra 	$L__BB5_39;
	mov.b32 	%r44, 0;
	st.global.u32 	[%rd24+-4], %r44;
$L__BB5_39:
	ld.global.f32 	%f121, [%rd24];
	setp.geu.f32 	%p56, %f121, %f20;
	@%p56 bra 	$L__BB5_41;
	mov.b32 	%r45, 0;
	st.global.u32 	[%rd24], %r45;
$L__BB5_41:
	ld.global.f32 	%f122, [%rd24+4];
	setp.geu.f32 	%p57, %f122, %f20;
	@%p57 bra 	$L__BB5_43;
	mov.b32 	%r46, 0;
	st.global.u32 	[%rd24+4], %r46;
$L__BB5_43:
	ld.global.f32 	%f123, [%rd24+8];
	setp.geu.f32 	%p58, %f123, %f20;
	@%p58 bra 	$L__BB5_45;
	mov.b32 	%r47, 0;
	st.global.u32 	[%rd24+8], %r47;
$L__BB5_45:
	ld.global.f32 	%f124, [%rd24+12];
	setp.geu.f32 	%p59, %f124, %f20;
	@%p59 bra 	$L__BB5_47;
	mov.b32 	%r48, 0;
	st.global.u32 	[%rd24+12], %r48;
$L__BB5_47:
	ld.global.f32 	%f125, [%rd24+16];
	setp.geu.f32 	%p60, %f125, %f20;
	@%p60 bra 	$L__BB5_49;
	mov.b32 	%r49, 0;
	st.global.u32 	[%rd24+16], %r49;
$L__BB5_49:
	ld.global.f32 	%f126, [%rd24+20];
	setp.geu.f32 	%p61, %f126, %f20;
	@%p61 bra 	$L__BB5_51;
	mov.b32 	%r50, 0;
	st.global.u32 	[%rd24+20], %r50;
$L__BB5_51:
	ld.global.f32 	%f127, [%rd24+24];
	setp.geu.f32 	%p62, %f127, %f20;
	@%p62 bra 	$L__BB5_53;
	mov.b32 	%r51, 0;
	st.global.u32 	[%rd24+24], %r51;
$L__BB5_53:
	ld.global.f32 	%f128, [%rd24+28];
	setp.geu.f32 	%p63, %f128, %f20;
	@%p63 bra 	$L__BB5_55;
	mov.b32 	%r52, 0;
	st.global.u32 	[%rd24+28], %r52;
$L__BB5_55:
	add.s32 	%r71, %r71, 16;
	add.s64 	%rd24, %rd24, 64;
	setp.ne.s32 	%p64, %r71, 0;
	@%p64 bra 	$L__BB5_23;
$L__BB5_56:
	setp.eq.s32 	%p65, %r17, 0;
	@%p65 bra 	$L__BB5_91;
	and.b32  	%r23, %r32, 7;
	setp.lt.u32 	%p66, %r17, 8;
	@%p66 bra 	$L__BB5_75;
	mul.wide.u32 	%rd20, %r73, 4;
	add.s64 	%rd9, %rd1, %rd20;
	ld.global.f32 	%f129, [%rd9];
	setp.geu.f32 	%p67, %f129, %f20;
	@%p67 bra 	$L__BB5_60;
	mov.b32 	%r53, 0;
	st.global.u32 	[%rd9], %r53;
$L__BB5_60:
	ld.global.f32 	%f130, [%rd9+4];
	setp.geu.f32 	%p68, %f130, %f20;
	@%p68 bra 	$L__BB5_62;
	mov.b32 	%r54, 0;
	st.global.u32 	[%rd9+4], %r54;
$L__BB5_62:
	ld.global.f32 	%f131, [%rd9+8];
	setp.geu.f32 	%p69, %f131, %f20;
	@%p69 bra 	$L__BB5_64;
	mov.b32 	%r55, 0;
	st.global.u32 	[%rd9+8], %r55;
$L__BB5_64:
	ld.global.f32 	%f132, [%rd9+12];
	setp.geu.f32 	%p70, %f132, %f20;
	@%p70 bra 	$L__BB5_66;
	mov.b32 	%r56, 0;
	st.global.u32 	[%rd9+12], %r56;
$L__BB5_66:
	ld.global.f32 	%f133, [%rd9+16];
	setp.geu.f32 	%p71, %f133, %f20;
	@%p71 bra 	$L__BB5_68;
	mov.b32 	%r57, 0;
	st.global.u32 	[%rd9+16], %r57;
$L__BB5_68:
	ld.global.f32 	%f134, [%rd9+20];
	setp.geu.f32 	%p72, %f134, %f20;
	@%p72 bra 	$L__BB5_70;
	mov.b32 	%r58, 0;
	st.global.u32 	[%rd9+20], %r58;
$L__BB5_70:
	ld.global.f32 	%f135, [%rd9+24];
	setp.geu.f32 	%p73, %f135, %f20;
	@%p73 bra 	$L__BB5_72;
	mov.b32 	%r59, 0;
	st.global.u32 	[%rd9+24], %r59;
$L__BB5_72:
	ld.global.f32 	%f136, [%rd9+28];
	setp.geu.f32 	%p74, %f136, %f20;
	@%p74 bra 	$L__BB5_74;
	mov.b32 	%r60, 0;
	st.global.u32 	[%rd9+28], %r60;
$L__BB5_74:
	add.s32 	%r73, %r73, 8;
$L__BB5_75:
	setp.eq.s32 	%p75, %r23, 0;
	@%p75 bra 	$L__BB5_91;
	and.b32  	%r26, %r32, 3;
	setp.lt.u32 	%p76, %r23, 4;
	@%p76 bra 	$L__BB5_86;
	mul.wide.u32 	%rd21, %r73, 4;
	add.s64 	%rd10, %rd1, %rd21;
	ld.global.f32 	%f137, [%rd10];
	setp.geu.f32 	%p77, %f137, %f20;
	@%p77 bra 	$L__BB5_79;
	mov.b32 	%r61, 0;
	st.global.u32 	[%rd10], %r61;
$L__BB5_79:
	ld.global.f32 	%f138, [%rd10+4];
	setp.geu.f32 	%p78, %f138, %f20;
	@%p78 bra 	$L__BB5_81;
	mov.b32 	%r62, 0;
	st.global.u32 	[%rd10+4], %r62;
$L__BB5_81:
	ld.global.f32 	%f139, [%rd10+8];
	setp.geu.f32 	%p79, %f139, %f20;
	@%p79 bra 	$L__BB5_83;
	mov.b32 	%r63, 0;
	st.global.u32 	[%rd10+8], %r63;
$L__BB5_83:
	ld.global.f32 	%f140, [%rd10+12];
	setp.geu.f32 	%p80, %f140, %f20;
	@%p80 bra 	$L__BB5_85;
	mov.b32 	%r64, 0;
	st.global.u32 	[%rd10+12], %r64;
$L__BB5_85:
	add.s32 	%r73, %r73, 4;
$L__BB5_86:
	setp.eq.s32 	%p81, %r26, 0;
	@%p81 bra 	$L__BB5_91;
	mul.wide.u32 	%rd22, %r73, 4;
	add.s64 	%rd25, %rd1, %rd22;
	neg.s32 	%r75, %r26;
$L__BB5_88:
	.pragma "nounroll";
	ld.global.f32 	%f141, [%rd25];
	setp.geu.f32 	%p82, %f141, %f20;
	@%p82 bra 	$L__BB5_90;
	mov.b32 	%r65, 0;
	st.global.u32 	[%rd25], %r65;
$L__BB5_90:
	add.s64 	%rd25, %rd25, 4;
	add.s32 	%r75, %r75, 1;
	setp.ne.s32 	%p83, %r75, 0;
	@%p83 bra 	$L__BB5_88;
$L__BB5_91:
	ret;

}
	// .globl	_Z12sample_tokenPiPKfiP17curandStateXORWOW
.visible .entry _Z12sample_tokenPiPKfiP17curandStateXORWOW(
	.param .u64 .ptr .align 1 _Z12sample_tokenPiPKfiP17curandStateXORWOW_param_0,
	.param .u64 .ptr .align 1 _Z12sample_tokenPiPKfiP17curandStateXORWOW_param_1,
	.param .u32 _Z12sample_tokenPiPKfiP17curandStateXORWOW_param_2,
	.param .u64 .ptr .align 1 _Z12sample_tokenPiPKfiP17curandStateXORWOW_param_3
)
{
	.reg .pred 	%p<5>;
	.reg .b32 	%r<23>;
	.reg .b32 	%f<8>;
	.reg .b64 	%rd<9>;

	ld.param.u64 	%rd5, [_Z12sample_tokenPiPKfiP17curandStateXORWOW_param_0];
	ld.param.u64 	%rd3, [_Z12sample_tokenPiPKfiP17curandStateXORWOW_param_1];
	ld.param.u32 	%r3, [_Z12sample_tokenPiPKfiP17curandStateXORWOW_param_2];
	ld.param.u64 	%rd4, [_Z12sample_tokenPiPKfiP17curandStateXORWOW_param_3];
	cvta.to.global.u64 	%rd1, %rd5;
	mov.u32 	%r4, %tid.x;
	setp.ne.s32 	%p1, %r4, 0;
	@%p1 bra 	$L__BB6_7;
	cvta.to.global.u64 	%rd6, %rd4;
	ld.global.v2.u32 	{%r5, %r6}, [%rd6];
	shr.u32 	%r7, %r6, 2;
	xor.b32  	%r8, %r7, %r6;
	ld.global.v2.u32 	{%r9, %r10}, [%rd6+8];
	ld.global.v2.u32 	{%r11, %r12}, [%rd6+16];
	st.global.v2.u32 	[%rd6+8], {%r10, %r11};
	shl.b32 	%r13, %r12, 4;
	shl.b32 	%r14, %r8, 1;
	xor.b32  	%r15, %r14, %r13;
	xor.b32  	%r16, %r15, %r8;
	xor.b32  	%r17, %r16, %r12;
	st.global.v2.u32 	[%rd6+16], {%r12, %r17};
	add.s32 	%r18, %r5, 362437;
	st.global.v2.u32 	[%rd6], {%r18, %r9};
	add.s32 	%r19, %r17, %r18;
	cvt.rn.f32.u32 	%f4, %r19;
	fma.rn.f32 	%f1, %f4, 0f2F800000, 0f2F000000;
	setp.lt.s32 	%p2, %r3, 1;
	@%p2 bra 	$L__BB6_6;
	cvta.to.global.u64 	%rd2, %rd3;
	mov.f32 	%f7, 0f00000000;
	mov.b32 	%r22, 0;
$L__BB6_3:
	mul.wide.u32 	%rd7, %r22, 4;
	add.s64 	%rd8, %rd2, %rd7;
	ld.global.f32 	%f6, [%rd8];
	add.f32 	%f7, %f7, %f6;
	setp.ltu.f32 	%p3, %f7, %f1;
	@%p3 bra 	$L__BB6_5;
	st.global.u32 	[%rd1], %r22;
	bra.uni 	$L__BB6_7;
$L__BB6_5:
	add.s32 	%r22, %r22, 1;
	setp.ne.s32 	%p4, %r22, %r3;
	@%p4 bra 	$L__BB6_3;
$L__BB6_6:
	add.s32 	%r21, %r3, -1;
	st.global.u32 	[%rd1], %r21;
$L__BB6_7:
	ret;

}
	// .globl	_Z13argmax_samplePiPKfi
.visible .entry _Z13argmax_samplePiPKfi(
	.param .u64 .ptr .align 1 _Z13argmax_samplePiPKfi_param_0,
	.param .u64 .ptr .align 1 _Z13argmax_samplePiPKfi_param_1,
	.param .u32 _Z13argmax_samplePiPKfi_param_2
)
{
	.reg .pred 	%p<21>;
	.reg .b32 	%r<28>;
	.reg .b32 	%f<25>;
	.reg .b64 	%rd<7>;
	// demoted variable
	.shared .align 4 .b8 _ZZ13argmax_samplePiPKfiE9s_max_val[1024];
	// demoted variable
	.shared .align 4 .b8 _ZZ13argmax_samplePiPKfiE9s_max_idx[1024];
	ld.param.u64 	%rd2, [_Z13argmax_samplePiPKfi_param_0];
	ld.param.u64 	%rd3, [_Z13argmax_samplePiPKfi_param_1];
	ld.param.u32 	%r10, [_Z13argmax_samplePiPKfi_param_2];
	mov.u32 	%r1, %tid.x;
	setp.ge.s32 	%p1, %r1, %r10;
	mov.b32 	%r27, 0;
	mov.f32 	%f24, 0fFF7FFFFF;
	@%p1 bra 	$L__BB7_3;
	mov.u32 	%r2, %ntid.x;
	cvta.to.global.u64 	%rd1, %rd3;
	mov.f32 	%f24, 0fFF7FFFFF;
	mov.b32 	%r27, 0;
	mov.u32 	%r25, %r1;
$L__BB7_2:
	mul.wide.s32 	%rd4, %r25, 4;
	add.s64 	%rd5, %rd1, %rd4;
	ld.global.f32 	%f14, [%rd5];
	setp.gt.f32 	%p2, %f14, %f24;
	selp.f32 	%f24, %f14, %f24, %p2;
	selp.b32 	%r27, %r25, %r27, %p2;
	add.s32 	%r25, %r25, %r2;
	setp.lt.s32 	%p3, %r25, %r10;
	@%p3 bra 	$L__BB7_2;
$L__BB7_3:
	shl.b32 	%r13, %r1, 2;
	mov.u32 	%r14, _ZZ13argmax_samplePiPKfiE9s_max_val;
	add.s32 	%r8, %r14, %r13;
	st.shared.f32 	[%r8], %f24;
	mov.u32 	%r15, _ZZ13argmax_samplePiPKfiE9s_max_idx;
	add.s32 	%r9, %r15, %r13;
	st.shared.u32 	[%r9], %r27;
	bar.sync 	0;
	setp.gt.u32 	%p4, %r1, 127;
	@%p4 bra 	$L__BB7_6;
	ld.shared.f32 	%f4, [%r8+512];
	ld.shared.f32 	%f15, [%r8];
	setp.leu.f32 	%p5, %f4, %f15;
	@%p5 bra 	$L__BB7_6;
	st.shared.f32 	[%r8], %f4;
	ld.shared.u32 	%r16, [%r9+512];
	st.shared.u32 	[%r9], %r16;
$L__BB7_6:
	bar.sync 	0;
	setp.gt.u32 	%p6, %r1, 63;
	@%p6 bra 	$L__BB7_9;
	ld.shared.f32 	%f5, [%r8+256];
	ld.shared.f32 	%f16, [%r8];
	setp.leu.f32 	%p7, %f5, %f16;
	@%p7 bra 	$L__BB7_9;
	st.shared.f32 	[%r8], %f5;
	ld.shared.u32 	%r17, [%r9+256];
	st.shared.u32 	[%r9], %r17;
$L__BB7_9:
	bar.sync 	0;
	setp.gt.u32 	%p8, %r1, 31;
	@%p8 bra 	$L__BB7_12;
	ld.shared.f32 	%f6, [%r8+128];
	ld.shared.f32 	%f17, [%r8];
	setp.leu.f32 	%p9, %f6, %f17;
	@%p9 bra 	$L__BB7_12;
	st.shared.f32 	[%r8], %f6;
	ld.shared.u32 	%r18, [%r9+128];
	st.shared.u32 	[%r9], %r18;
$L__BB7_12:
	bar.sync 	0;
	setp.gt.u32 	%p10, %r1, 15;
	@%p10 bra 	$L__BB7_15;
	ld.shared.f32 	%f7, [%r8+64];
	ld.shared.f32 	%f18, [%r8];
	setp.leu.f32 	%p11, %f7, %f18;
	@%p11 bra 	$L__BB7_15;
	st.shared.f32 	[%r8], %f7;
	ld.shared.u32 	%r19, [%r9+64];
	st.shared.u32 	[%r9], %r19;
$L__BB7_15:
	bar.sync 	0;
	setp.gt.u32 	%p12, %r1, 7;
	@%p12 bra 	$L__BB7_18;
	ld.shared.f32 	%f8, [%r8+32];
	ld.shared.f32 	%f19, [%r8];
	setp.leu.f32 	%p13, %f8, %f19;
	@%p13 bra 	$L__BB7_18;
	st.shared.f32 	[%r8], %f8;
	ld.shared.u32 	%r20, [%r9+32];
	st.shared.u32 	[%r9], %r20;
$L__BB7_18:
	bar.sync 	0;
	setp.gt.u32 	%p14, %r1, 3;
	@%p14 bra 	$L__BB7_21;
	ld.shared.f32 	%f9, [%r8+16];
	ld.shared.f32 	%f20, [%r8];
	setp.leu.f32 	%p15, %f9, %f20;
	@%p15 bra 	$L__BB7_21;
	st.shared.f32 	[%r8], %f9;
	ld.shared.u32 	%r21, [%r9+16];
	st.shared.u32 	[%r9], %r21;
$L__BB7_21:
	bar.sync 	0;
	setp.gt.u32 	%p16, %r1, 1;
	@%p16 bra 	$L__BB7_24;
	ld.shared.f32 	%f10, [%r8+8];
	ld.shared.f32 	%f21, [%r8];
	setp.leu.f32 	%p17, %f10, %f21;
	@%p17 bra 	$L__BB7_24;
	st.shared.f32 	[%r8], %f10;
	ld.shared.u32 	%r22, [%r9+8];
	st.shared.u32 	[%r9], %r22;
$L__BB7_24:
	bar.sync 	0;
	setp.ne.s32 	%p18, %r1, 0;
	@%p18 bra 	$L__BB7_27;
	ld.shared.f32 	%f11, [_ZZ13argmax_samplePiPKfiE9s_max_val+4];
	ld.shared.f32 	%f22, [%r8];
	setp.leu.f32 	%p19, %f11, %f22;
	@%p19 bra 	$L__BB7_27;
	st.shared.f32 	[%r8], %f11;
	ld.shared.u32 	%r23, [_ZZ13argmax_samplePiPKfiE9s_max_idx+4];
	st.shared.u32 	[%r9], %r23;
$L__BB7_27:
	setp.ne.s32 	%p20, %r1, 0;
	bar.sync 	0;
	@%p20 bra 	$L__BB7_29;
	ld.shared.u32 	%r24, [_ZZ13argmax_samplePiPKfiE9s_max_idx];
	cvta.to.global.u64 	%rd6, %rd2;
	st.global.u32 	[%rd6], %r24;
$L__BB7_29:
	ret;

}


// ===== COMPILED SASS (sm_100) =====

	.target	sm_100

	.elftype	@"ET_EXEC"


//--------------------- .note.nv.tkinfo           --------------------------
	.section	.note.nv.tkinfo,"",@"SHT_NOTE"
	.sectionflags	@"SHF_NOTE_NV_TKINFO"
	.tkinfo
        /*0018*/ 	.word	0x00000002
        /*0030*/ 	.string	""
        /*0030*/ 	.string	"ptxas"
        /*0030*/ 	.string	"Cuda compilation tools, release 13.0, V13.0.88"
        /*0030*/ 	.string	"Build cuda_13.0.r13.0/compiler.36424714_0"
        /*0030*/ 	.string	"-arch sm_100 -m 64 "



//--------------------- .note.nv.cuinfo           --------------------------
	.section	.note.nv.cuinfo,"",@"SHT_NOTE"
	.sectionflags	@"SHF_NOTE_NV_CUINFO"
        /*0018*/ 	.short	0x0002
        /*001a*/ 	.short	0x0064
        /*001c*/ 	.short	0x0082
	.zero		2


//--------------------- .nv.info                  --------------------------
	.section	.nv.info,"",@"SHT_CUDA_INFO"
	.align	4


	//----- nvinfo : EIATTR_REGCOUNT
	.align		4
        /*0000*/ 	.byte	0x04, 0x2f
        /*0002*/ 	.short	(.L_10 - .L_9)
	.align		4
.L_9:
        /*0004*/ 	.word	index@(_Z15init_sample_rngP17curandStateXORWOWy)
        /*0008*/ 	.word	0x0000000e


	//----- nvinfo : EIATTR_FRAME_SIZE
	.align		4
.L_10:
        /*000c*/ 	.byte	0x04, 0x11
        /*000e*/ 	.short	(.L_12 - .L_11)
	.align		4
.L_11:
        /*0010*/ 	.word	index@(_Z15init_sample_rngP17curandStateXORWOWy)
        /*0014*/ 	.word	0x00000000


	//----- nvinfo : EIATTR_REGCOUNT
	.align		4
.L_12:
        /*0018*/ 	.byte	0x04, 0x2f
        /*001a*/ 	.short	(.L_14 - .L_13)
	.align		4
.L_13:
        /*001c*/ 	.word	index@(_Z17apply_temperaturePfif)
        /*0020*/ 	.word	0x00000010


	//----- nvinfo : EIATTR_FRAME_SIZE
	.align		4
.L_14:
        /*0024*/ 	.byte	0x04, 0x11
        /*0026*/ 	.short	(.L_16 - .L_15)
	.align		4
.L_15:
        /*0028*/ 	.word	index@($__internal_2_$__cuda_sm3x_div_rn_noftz_f32_slowpath)
        /*002c*/ 	.word	0x00000000


	//----- nvinfo : EIATTR_FRAME_SIZE
	.align		4
.L_16:
        /*0030*/ 	.byte	0x04, 0x11
        /*0032*/ 	.short	(.L_18 - .L_17)
	.align		4
.L_17:
        /*0034*/ 	.word	index@(_Z17apply_temperaturePfif)
        /*0038*/ 	.word	0x00000000


	//----- nvinfo : EIATTR_REGCOUNT
	.align		4
.L_18:
        /*003c*/ 	.byte	0x04, 0x2f
        /*003e*/ 	.short	(.L_20 - .L_19)
	.align		4
.L_19:
        /*0040*/ 	.word	index@(_Z24apply_repetition_penaltyPfPKiif)
        /*0044*/ 	.word	0x00000010


	//----- nvinfo : EIATTR_FRAME_SIZE
	.align		4
.L_20:
        /*0048*/ 	.byte	0x04, 0x11
        /*004a*/ 	.short	(.L_22 - .L_21)
	.align		4
.L_21:
        /*004c*/ 	.word	index@($__internal_1_$__cuda_sm3x_div_rn_noftz_f32_slowpath)
        /*0050*/ 	.word	0x00000000


	//----- nvinfo : EIATTR_FRAME_SIZE
	.align		4
.L_22:
        /*0054*/ 	.byte	0x04, 0x11
        /*0056*/ 	.short	(.L_24 - .L_23)
	.align		4
.L_23:
        /*0058*/ 	.word	index@(_Z24apply_repetition_penaltyPfPKiif)
        /*005c*/ 	.word	0x00000000


	//----- nvinfo : EIATTR_REGCOUNT
	.align		4
.L_24:
        /*0060*/ 	.byte	0x04, 0x2f
        /*0062*/ 	.short	(.L_26 - .L_25)
	.align		4
.L_25:
        /*0064*/ 	.word	index@(_Z14softmax_stablePfi)
        /*0068*/ 	.word	0x00000013


	//----- nvinfo : EIATTR_FRAME_SIZE
	.align		4
.L_26:
        /*006c*/ 	.byte	0x04, 0x11
        /*006e*/ 	.short	(.L_28 - .L_27)
	.align		4
.L_27:
        /*0070*/ 	.word	index@($__internal_0_$__cuda_sm20_rcp_rn_f32_slowpath)
        /*0074*/ 	.word	0x00000000


	//----- nvinfo : EIATTR_FRAME_SIZE
	.align		4
.L_28:
        /*0078*/ 	.byte	0x04, 0x11
        /*007a*/ 	.short	(.L_30 - .L_29)
	.align		4
.L_29:
        /*007c*/ 	.word	index@(_Z14softmax_stablePfi)
        /*0080*/ 	.word	0x00000000


	//----- nvinfo : EIATTR_REGCOUNT
	.align		4
.L_30:
        /*0084*/ 	.byte	0x04, 0x2f
        /*0086*/ 	.short	(.L_32 - .L_31)
	.align		4
.L_31:
        /*0088*/ 	.word	index@(_Z9topk_maskPfii)
        /*008c*/ 	.word	0x00000020


	//----- nvinfo : EIATTR_FRAME_SIZE
	.align		4
.L_32:
        /*0090*/ 	.byte	0x04, 0x11
        /*0092*/ 	.short	(.L_34 - .L_33)
	.align		4
.L_33:
        /*0094*/ 	.word	index@(_Z9topk_maskPfii)
        /*0098*/ 	.word	0x00000000


	//----- nvinfo : EIATTR_REGCOUNT
	.align		4
.L_34:
        /*009c*/ 	.byte	0x04, 0x2f
        /*009e*/ 	.short	(.L_36 - .L_35)
	.align		4
.L_35:
        /*00a0*/ 	.word	index@(_Z9topp_maskPfif)
        /*00a4*/ 	.word	0x00000020


	//----- nvinfo : EIATTR_FRAME_SIZE
	.align		4
.L_36:
        /*00a8*/ 	.byte	0x04, 0x11
        /*00aa*/ 	.short	(.L_38 - .L_37)
	.align		4
.L_37:
        /*00ac*/ 	.word	index@(_Z9topp_maskPfif)
        /*00b0*/ 	.word	0x00000000


	//----- nvinfo : EIATTR_REGCOUNT
	.align		4
.L_38:
        /*00b4*/ 	.byte	0x04, 0x2f
        /*00b6*/ 	.short	(.L_40 - .L_39)
	.align		4
.L_39:
        /*00b8*/ 	.word	index@(_Z12sample_tokenPiPKfiP17curandStateXORWOW)
        /*00bc*/ 	.word	0x00000010


	//----- nvinfo : EIATTR_FRAME_SIZE
	.align		4
.L_40:
        /*00c0*/ 	.byte	0x04, 0x11
        /*00c2*/ 	.short	(.L_42 - .L_41)
	.align		4
.L_41:
        /*00c4*/ 	.word	index@(_Z12sample_tokenPiPKfiP17curandStateXORWOW)
        /*00c8*/ 	.word	0x00000000


	//----- nvinfo : EIATTR_REGCOUNT
	.align		4
.L_42:
        /*00cc*/ 	.byte	0x04, 0x2f
        /*00ce*/ 	.short	(.L_44 - .L_43)
	.align		4
.L_43:
        /*00d0*/ 	.word	index@(_Z13argmax_samplePiPKfi)
        /*00d4*/ 	.word	0x0000000d


	//----- nvinfo : EIATTR_FRAME_SIZE
	.align		4
.L_44:
        /*00d8*/ 	.byte	0x04, 0x11
        /*00da*/ 	.short	(.L_46 - .L_45)
	.align		4
.L_45:
        /*00dc*/ 	.word	index@(_Z13argmax_samplePiPKfi)
        /*00e0*/ 	.word	0x00000000


	//----- nvinfo : EIATTR_MIN_STACK_SIZE
	.align		4
.L_46:
        /*00e4*/ 	.byte	0x04, 0x12
        /*00e6*/ 	.short	(.L_48 - .L_47)
	.align		4
.L_47:
        /*00e8*/ 	.word	index@(_Z13argmax_samplePiPKfi)
        /*00ec*/ 	.word	0x00000000


	//----- nvinfo : EIATTR_MIN_STACK_SIZE
	.align		4
.L_48:
        /*00f0*/ 	.byte	0x04, 0x12
        /*00f2*/ 	.short	(.L_50 - .L_49)
	.align		4
.L_49:
        /*00f4*/ 	.word	index@(_Z12sample_tokenPiPKfiP17curandStateXORWOW)
        /*00f8*/ 	.word	0x00000000


	//----- nvinfo : EIATTR_MIN_STACK_SIZE
	.align		4
.L_50:
        /*00fc*/ 	.byte	0x04, 0x12
        /*00fe*/ 	.short	(.L_52 - .L_51)
	.align		4
.L_51:
        /*0100*/ 	.word	index@(_Z9topp_maskPfif)
        /*0104*/ 	.word	0x00000000


	//----- nvinfo : EIATTR_MIN_STACK_SIZE
	.align		4
.L_52:
        /*0108*/ 	.byte	0x04, 0x12
        /*010a*/ 	.short	(.L_54 - .L_53)
	.align		4
.L_53:
        /*010c*/ 	.word	index@(_Z9topk_maskPfii)
        /*0110*/ 	.word	0x00000000


	//----- nvinfo : EIATTR_MIN_STACK_SIZE
	.align		4
.L_54:
        /*0114*/ 	.byte	0x04, 0x12
        /*0116*/ 	.short	(.L_56 - .L_55)
	.align		4
.L_55:
        /*0118*/ 	.word	index@(_Z14softmax_stablePfi)
        /*011c*/ 	.word	0x00000000


	//----- nvinfo : EIATTR_MIN_STACK_SIZE
	.align		4
.L_56:
        /*0120*/ 	.byte	0x04, 0x12
        /*0122*/ 	.short	(.L_58 - .L_57)
	.align		4
.L_57:
        /*0124*/ 	.word	index@(_Z24apply_repetition_penaltyPfPKiif)
        /*0128*/ 	.word	0x00000000


	//----- nvinfo : EIATTR_MIN_STACK_SIZE
	.align		4
.L_58:
        /*012c*/ 	.byte	0x04, 0x12
        /*012e*/ 	.short	(.L_60 - .L_59)
	.align		4
.L_59:
        /*0130*/ 	.word	index@(_Z17apply_temperaturePfif)
        /*0134*/ 	.word	0x00000000


	//----- nvinfo : EIATTR_MIN_STACK_SIZE
	.align		4
.L_60:
        /*0138*/ 	.byte	0x04, 0x12
        /*013a*/ 	.short	(.L_62 - .L_61)
	.align		4
.L_61:
        /*013c*/ 	.word	index@(_Z15init_sample_rngP17curandStateXORWOWy)
        /*0140*/ 	.word	0x00000000
.L_62:


//--------------------- .nv.compat                --------------------------
	.section	.nv.compat,"",@"SHT_CUDA_COMPAT_INFO"
	.align	4
        /*0000*/ 	.byte	0x02, 0x09, 0x00, 0x00, 0x02, 0x02, 0x01, 0x00, 0x02, 0x05, 0x05, 0x00, 0x03, 0x07, 0x01, 0x01
        /*0010*/ 	.byte	0x02, 0x03, 0x00, 0x00, 0x02, 0x06, 0x01, 0x00, 0x04, 0x0b, 0x08, 0x00, 0x01, 0x00, 0x00, 0x00
        /*0020*/ 	.byte	0x00, 0x00, 0x00, 0x00


//--------------------- .nv.info._Z13argmax_samplePiPKfi --------------------------
	.section	.nv.info._Z13argmax_samplePiPKfi,"",@"SHT_CUDA_INFO"
	.sectionflags	@""
	.align	4


	//----- nvinfo : EIATTR_CUDA_API_VERSION
	.align		4
        /*0000*/ 	.byte	0x04, 0x37
        /*0002*/ 	.short	(.L_64 - .L_63)
.L_63:
        /*0004*/ 	.word	0x00000082


	//----- nvinfo : EIATTR_KPARAM_INFO
	.align		4
.L_64:
        /*0008*/ 	.byte	0x04, 0x17
        /*000a*/ 	.short	(.L_66 - .L_65)
.L_65:
        /*000c*/ 	.word	0x00000000
        /*0010*/ 	.short	0x0002
        /*0012*/ 	.short	0x0010
        /*0014*/ 	.byte	0x00, 0xf0, 0x11, 0x00


	//----- nvinfo : EIATTR_KPARAM_INFO
	.align		4
.L_66:
        /*0018*/ 	.byte	0x04, 0x17
        /*001a*/ 	.short	(.L_68 - .L_67)
.L_67:
        /*001c*/ 	.word	0x00000000
        /*0020*/ 	.short	0x0001
        /*0022*/ 	.short	0x0008
        /*0024*/ 	.byte	0x00, 0xf5, 0x21, 0x00


	//----- nvinfo : EIATTR_KPARAM_INFO
	.align		4
.L_68:
        /*0028*/ 	.byte	0x04, 0x17
        /*002a*/ 	.short	(.L_70 - .L_69)
.L_69:
        /*002c*/ 	.word	0x00000000
        /*0030*/ 	.short	0x0000
        /*0032*/ 	.short	0x0000
        /*0034*/ 	.byte	0x00, 0xf5, 0x21, 0x00


	//----- nvinfo : EIATTR_SPARSE_MMA_MASK
	.align		4
.L_70:
        /*0038*/ 	.byte	0x03, 0x50
        /*003a*/ 	.short	0x0000


	//----- nvinfo : EIATTR_MAXREG_COUNT
	.align		4
        /*003c*/ 	.byte	0x03, 0x1b
        /*003e*/ 	.short	0x00ff


	//----- nvinfo : EIATTR_NUM_BARRIERS
	.align		4
        /*0040*/ 	.byte	0x02, 0x4c
        /*0042*/ 	.byte	0x01
	.zero		1


	//----- nvinfo : EIATTR_MERCURY_ISA_VERSION
	.align		4
        /*0044*/ 	.byte	0x03, 0x5f
        /*0046*/ 	.short	0x0101


	//----- nvinfo : EIATTR_VRC_CTA_INIT_COUNT
	.align		4
        /*0048*/ 	.byte	0x02, 0x4a
	.zero		1
	.zero		1


	//----- nvinfo : EIATTR_EXIT_INSTR_OFFSETS
	.align		4
        /*004c*/ 	.byte	0x04, 0x1c
        /*004e*/ 	.short	(.L_72 - .L_71)


	//   ....[0]....
.L_71:
        /*0050*/ 	.word	0x00000790


	//   ....[1]....
        /*0054*/ 	.word	0x000007d0


	//----- nvinfo : EIATTR_CRS_STACK_SIZE
	.align		4
.L_72:
        /*0058*/ 	.byte	0x04, 0x1e
        /*005a*/ 	.short	(.L_74 - .L_73)
.L_73:
        /*005c*/ 	.word	0x00000000


	//----- nvinfo : EIATTR_CBANK_PARAM_SIZE
	.align		4
.L_74:
        /*0060*/ 	.byte	0x03, 0x19
        /*0062*/ 	.short	0x0014


	//----- nvinfo : EIATTR_PARAM_CBANK
	.align		4
        /*0064*/ 	.byte	0x04, 0x0a
        /*0066*/ 	.short	(.L_76 - .L_75)
	.align		4
.L_75:
        /*0068*/ 	.word	index@(.nv.constant0._Z13argmax_samplePiPKfi)
        /*006c*/ 	.short	0x0380
        /*006e*/ 	.short	0x0014


	//----- nvinfo : EIATTR_SW_WAR
	.align		4
.L_76:
        /*0070*/ 	.byte	0x04, 0x36
        /*0072*/ 	.short	(.L_78 - .L_77)
.L_77:
        /*0074*/ 	.word	0x00000008
.L_78:


//--------------------- .nv.info._Z12sample_tokenPiPKfiP17curandStateXORWOW --------------------------
	.section	.nv.info._Z12sample_tokenPiPKfiP17curandStateXORWOW,"",@"SHT_CUDA_INFO"
	.sectionflags	@""
	.align	4


	//----- nvinfo : EIATTR_CUDA_API_VERSION
	.align		4
        /*0000*/ 	.byte	0x04, 0x37
        /*0002*/ 	.short	(.L_80 - .L_79)
.L_79:
        /*0004*/ 	.word	0x00000082


	//----- nvinfo : EIATTR_KPARAM_INFO
	.align		4
.L_80:
        /*0008*/ 	.byte	0x04, 0x17
        /*000a*/ 	.short	(.L_82 - .L_81)
.L_81:
        /*000c*/ 	.word	0x00000000
        /*0010*/ 	.short	0x0003
        /*0012*/ 	.short	0x0018
        /*0014*/ 	.byte	0x00, 0xf5, 0x21, 0x00


	//----- nvinfo : EIATTR_KPARAM_INFO
	.align		4
.L_82:
        /*0018*/ 	.byte	0x04, 0x17
        /*001a*/ 	.short	(.L_84 - .L_83)
.L_83:
        /*001c*/ 	.word	0x00000000
        /*0020*/ 	.short	0x0002
        /*0022*/ 	.short	0x0010
        /*0024*/ 	.byte	0x00, 0xf0, 0x11, 0x00


	//----- nvinfo : EIATTR_KPARAM_INFO
	.align		4
.L_84:
        /*0028*/ 	.byte	0x04, 0x17
        /*002a*/ 	.short	(.L_86 - .L_85)
.L_85:
        /*002c*/ 	.word	0x00000000
        /*0030*/ 	.short	0x0001
        /*0032*/ 	.short	0x0008
        /*0034*/ 	.byte	0x00, 0xf5, 0x21, 0x00


	//----- nvinfo : EIATTR_KPARAM_INFO
	.align		4
.L_86:
        /*0038*/ 	.byte	0x04, 0x17
        /*003a*/ 	.short	(.L_88 - .L_87)
.L_87:
        /*003c*/ 	.word	0x00000000
        /*0040*/ 	.short	0x0000
        /*0042*/ 	.short	0x0000
        /*0044*/ 	.byte	0x00, 0xf5, 0x21, 0x00


	//----- nvinfo : EIATTR_SPARSE_MMA_MASK
	.align		4
.L_88:
        /*0048*/ 	.byte	0x03, 0x50
        /*004a*/ 	.short	0x0000


	//----- nvinfo : EIATTR_MAXREG_COUNT
	.align		4
        /*004c*/ 	.byte	0x03, 0x1b
        /*004e*/ 	.short	0x00ff


	//----- nvinfo : EIATTR_MERCURY_ISA_VERSION
	.align		4
        /*0050*/ 	.byte	0x03, 0x5f
        /*0052*/ 	.short	0x0101


	//----- nvinfo : EIATTR_VRC_CTA_INIT_COUNT
	.align		4
        /*0054*/ 	.byte	0x02, 0x4a
	.zero		1
	.zero		1


	//----- nvinfo : EIATTR_EXIT_INSTR_OFFSETS
	.align		4
        /*0058*/ 	.byte	0x04, 0x1c
        /*005a*/ 	.short	(.L_90 - .L_89)


	//   ....[0]....
.L_89:
        /*005c*/ 	.word	0x00000030


	//   ....[1]....
        /*0060*/ 	.word	0x000002d0


	//   ....[2]....
        /*0064*/ 	.word	0x00000300


	//----- nvinfo : EIATTR_CBANK_PARAM_SIZE
	.align		4
.L_90:
        /*0068*/ 	.byte	0x03, 0x19
        /*006a*/ 	.short	0x0020


	//----- nvinfo : EIATTR_PARAM_CBANK
	.align		4
        /*006c*/ 	.byte	0x04, 0x0a
        /*006e*/ 	.short	(.L_92 - .L_91)
	.align		4
.L_91:
        /*0070*/ 	.word	index@(.nv.constant0._Z12sample_tokenPiPKfiP17curandStateXORWOW)
        /*0074*/ 	.short	0x0380
        /*0076*/ 	.short	0x0020


	//----- nvinfo : EIATTR_SW_WAR
	.align		4
.L_92:
        /*0078*/ 	.byte	0x04, 0x36
        /*007a*/ 	.short	(.L_94 - .L_93)
.L_93:
        /*007c*/ 	.word	0x00000008
.L_94:


//--------------------- .nv.info._Z9topp_maskPfif --------------------------
	.section	.nv.info._Z9topp_maskPfif,"",@"SHT_CUDA_INFO"
	.sectionflags	@""
	.align	4


	//----- nvinfo : EIATTR_CUDA_API_VERSION
	.align		4
        /*0000*/ 	.byte	0x04, 0x37
        /*0002*/ 	.short	(.L_96 - .L_95)
.L_95:
        /*0004*/ 	.word	0x00000082


	//----- nvinfo : EIATTR_KPARAM_INFO
	.align		4
.L_96:
        /*0008*/ 	.byte	0x04, 0x17
        /*000a*/ 	.short	(.L_98 - .L_97)
.L_97:
        /*000c*/ 	.word	0x00000000
        /*0010*/ 	.short	0x0002
        /*0012*/ 	.short	0x000c
        /*0014*/ 	.byte	0x00, 0xf0, 0x11, 0x00


	//----- nvinfo : EIATTR_KPARAM_INFO
	.align		4
.L_98:
        /*0018*/ 	.byte	0x04, 0x17
        /*001a*/ 	.short	(.L_100 - .L_99)
.L_99:
        /*001c*/ 	.word	0x00000000
        /*0020*/ 	.short	0x0001
        /*0022*/ 	.short	0x0008
        /*0024*/ 	.byte	0x00, 0xf0, 0x11, 0x00


	//----- nvinfo : EIATTR_KPARAM_INFO
	.align		4
.L_100:
        /*0028*/ 	.byte	0x04, 0x17
        /*002a*/ 	.short	(.L_102 - .L_101)
.L_101:
        /*002c*/ 	.word	0x00000000
        /*0030*/ 	.short	0x0000
        /*0032*/ 	.short	0x0000
        /*0034*/ 	.byte	0x00, 0xf5, 0x21, 0x00


	//----- nvinfo : EIATTR_SPARSE_MMA_MASK
	.align		4
.L_102:
        /*0038*/ 	.byte	0x03, 0x50
        /*003a*/ 	.short	0x0000


	//----- nvinfo : EIATTR_MAXREG_COUNT
	.align		4
        /*003c*/ 	.byte	0x03, 0x1b
        /*003e*/ 	.short	0x00ff


	//----- nvinfo : EIATTR_MERCURY_ISA_VERSION
	.align		4
        /*0040*/ 	.byte	0x03, 0x5f
        /*0042*/ 	.short	0x0101


	//----- nvinfo : EIATTR_VRC_CTA_INIT_COUNT
	.align		4
        /*0044*/ 	.byte	0x02, 0x4a
	.zero		1
	.zero		1


	//----- nvinfo : EIATTR_EXIT_INSTR_OFFSETS
	.align		4
        /*0048*/ 	.byte	0x04, 0x1c
        /*004a*/ 	.short	(.L_104 - .L_103)


	//   ....[0]....
.L_103:
        /*004c*/ 	.word	0x00000030


	//   ....[1]....
        /*0050*/ 	.word	0x00000a70


	//   ....[2]....
        /*0054*/ 	.word	0x00000ec0


	//   ....[3]....
        /*0058*/ 	.word	0x000010d0


	//   ....[4]....
        /*005c*/ 	.word	0x00001210


	//   ....[5]....
        /*0060*/ 	.word	0x000012d0


	//----- nvinfo : EIATTR_CBANK_PARAM_SIZE
	.align		4
.L_104:
        /*0064*/ 	.byte	0x03, 0x19
        /*0066*/ 	.short	0x0010


	//----- nvinfo : EIATTR_PARAM_CBANK
	.align		4
        /*0068*/ 	.byte	0x04, 0x0a
        /*006a*/ 	.short	(.L_106 - .L_105)
	.align		4
.L_105:
        /*006c*/ 	.word	index@(.nv.constant0._Z9topp_maskPfif)
        /*0070*/ 	.short	0x0380
        /*0072*/ 	.short	0x0010


	//----- nvinfo : EIATTR_SW_WAR
	.align		4
.L_106:
        /*0074*/ 	.byte	0x04, 0x36
        /*0076*/ 	.short	(.L_108 - .L_107)
.L_107:
        /*0078*/ 	.word	0x00000008
.L_108:


//--------------------- .nv.info._Z9topk_maskPfii --------------------------
	.section	.nv.info._Z9topk_maskPfii,"",@"SHT_CUDA_INFO"
	.sectionflags	@""
	.align	4


	//----- nvinfo : EIATTR_CUDA_API_VERSION
	.align		4
        /*0000*/ 	.byte	0x04, 0x37
        /*0002*/ 	.short	(.L_110 - .L_109)
.L_109:
        /*0004*/ 	.word	0x00000082


	//----- nvinfo : EIATTR_KPARAM_INFO
	.align		4
.L_110:
        /*0008*/ 	.byte	0x04, 0x17
        /*000a*/ 	.short	(.L_112 - .L_111)
.L_111:
        /*000c*/ 	.word	0x00000000
        /*0010*/ 	.short	0x0002
        /*0012*/ 	.short	0x000c
        /*0014*/ 	.byte	0x00, 0xf0, 0x11, 0x00


	//----- nvinfo : EIATTR_KPARAM_INFO
	.align		4
.L_112:
        /*0018*/ 	.byte	0x04, 0x17
        /*001a*/ 	.short	(.L_114 - .L_113)
.L_113:
        /*001c*/ 	.word	0x00000000
        /*0020*/ 	.short	0x0001
        /*0022*/ 	.short	0x0008
        /*0024*/ 	.byte	0x00, 0xf0, 0x11, 0x00


	//----- nvinfo : EIATTR_KPARAM_INFO
	.align		4
.L_114:
        /*0028*/ 	.byte	0x04, 0x17
        /*002a*/ 	.short	(.L_116 - .L_115)
.L_115:
        /*002c*/ 	.word	0x00000000
        /*0030*/ 	.short	0x0000
        /*0032*/ 	.short	0x0000
        /*0034*/ 	.byte	0x00, 0xf5, 0x21, 0x00


	//----- nvinfo : EIATTR_SPARSE_MMA_MASK
	.align		4
.L_116:
        /*0038*/ 	.byte	0x03, 0x50
        /*003a*/ 	.short	0x0000


	//----- nvinfo : EIATTR_MAXREG_COUNT
	.align		4
        /*003c*/ 	.byte	0x03, 0x1b
        /*003e*/ 	.short	0x00ff


	//----- nvinfo : EIATTR_MERCURY_ISA_VERSION
	.align		4
        /*0040*/ 	.byte	0x03, 0x5f
        /*0042*/ 	.short	0x0101


	//----- nvinfo : EIATTR_VRC_CTA_INIT_COUNT
	.align		4
        /*0044*/ 	.byte	0x02, 0x4a
	.zero		1
	.zero		1


	//----- nvinfo : EIATTR_EXIT_INSTR_OFFSETS
	.align		4
        /*0048*/ 	.byte	0x04, 0x1c
        /*004a*/ 	.short	(.L_118 - .L_117)


	//   ....[0]....
.L_117:
        /*004c*/ 	.word	0x00000030


	//   ....[1]....
        /*0050*/ 	.word	0x000015d0


	//   ....[2]....
        /*0054*/ 	.word	0x00001b10


	//   ....[3]....
        /*0058*/ 	.word	0x00001da0


	//   ....[4]....
        /*005c*/ 	.word	0x00001f20


	//   ....[5]....
        /*0060*/ 	.word	0x00002010


	//----- nvinfo : EIATTR_CBANK_PARAM_SIZE
	.align		4
.L_118:
        /*0064*/ 	.byte	0x03, 0x19
        /*0066*/ 	.short	0x0010


	//----- nvinfo : EIATTR_PARAM_CBANK
	.align		4
        /*0068*/ 	.byte	0x04, 0x0a
        /*006a*/ 	.short	(.L_120 - .L_119)
	.align		4
.L_119:
        /*006c*/ 	.word	index@(.nv.constant0._Z9topk_maskPfii)
        /*0070*/ 	.short	0x0380
        /*0072*/ 	.short	0x0010


	//----- nvinfo : EIATTR_SW_WAR
	.align		4
.L_120:
        /*0074*/ 	.byte	0x04, 0x36
        /*0076*/ 	.short	(.L_122 - .L_121)
.L_121:
        /*0078*/ 	.word	0x00000008
.L_122:


//--------------------- .nv.info._Z14softmax_stablePfi --------------------------
	.section	.nv.info._Z14softmax_stablePfi,"",@"SHT_CUDA_INFO"
	.sectionflags	@""
	.align	4


	//----- nvinfo : EIATTR_CUDA_API_VERSION
	.align		4
        /*0000*/ 	.byte	0x04, 0x37
        /*0002*/ 	.short	(.L_124 - .L_123)
.L_123:
        /*0004*/ 	.word	0x00000082


	//----- nvinfo : EIATTR_KPARAM_INFO
	.align		4
.L_124:
        /*0008*/ 	.byte	0x04, 0x17
        /*000a*/ 	.short	(.L_126 - .L_125)
.L_125:
        /*000c*/ 	.word	0x00000000
        /*0010*/ 	.short	0x0001
        /*0012*/ 	.short	0x0008
        /*0014*/ 	.byte	0x00, 0xf0, 0x11, 0x00


	//----- nvinfo : EIATTR_KPARAM_INFO
	.align		4
.L_126:
        /*0018*/ 	.byte	0x04, 0x17
        /*001a*/ 	.short	(.L_128 - .L_127)
.L_127:
        /*001c*/ 	.word	0x00000000
        /*0020*/ 	.short	0x0000
        /*0022*/ 	.short	0x0000
        /*0024*/ 	.byte	0x00, 0xf5, 0x21, 0x00


	//----- nvinfo : EIATTR_SPARSE_MMA_MASK
	.align		4
.L_128:
        /*0028*/ 	.byte	0x03, 0x50
        /*002a*/ 	.short	0x0000


	//----- nvinfo : EIATTR_MAXREG_COUNT
	.align		4
        /*002c*/ 	.byte	0x03, 0x1b
        /*002e*/ 	.short	0x00ff


	//----- nvinfo : EIATTR_NUM_BARRIERS
	.align		4
        /*0030*/ 	.byte	0x02, 0x4c
        /*0032*/ 	.byte	0x01
	.zero		1


	//----- nvinfo : EIATTR_MERCURY_ISA_VERSION
	.align		4
        /*0034*/ 	.byte	0x03, 0x5f
        /*0036*/ 	.short	0x0101


	//----- nvinfo : EIATTR_VRC_CTA_INIT_COUNT
	.align		4
        /*0038*/ 	.byte	0x02, 0x4a
	.zero		1
	.zero		1


	//----- nvinfo : EIATTR_EXIT_INSTR_OFFSETS
	.align		4
        /*003c*/ 	.byte	0x04, 0x1c
        /*003e*/ 	.short	(.L_130 - .L_129)


	//   ....[0]....
.L_129:
        /*0040*/ 	.word	0x00000bd0


	//   ....[1]....
        /*0044*/ 	.word	0x00000d60


	//----- nvinfo : EIATTR_CRS_STACK_SIZE
	.align		4
.L_130:
        /*0048*/ 	.byte	0x04, 0x1e
        /*004a*/ 	.short	(.L_132 - .L_131)
.L_131:
        /*004c*/ 	.word	0x00000000


	//----- nvinfo : EIATTR_CBANK_PARAM_SIZE
	.align		4
.L_132:
        /*0050*/ 	.byte	0x03, 0x19
        /*0052*/ 	.short	0x000c


	//----- nvinfo : EIATTR_PARAM_CBANK
	.align		4
        /*0054*/ 	.byte	0x04, 0x0a
        /*0056*/ 	.short	(.L_134 - .L_133)
	.align		4
.L_133:
        /*0058*/ 	.word	index@(.nv.constant0._Z14softmax_stablePfi)
        /*005c*/ 	.short	0x0380
        /*005e*/ 	.short	0x000c


	//----- nvinfo : EIATTR_SW_WAR
	.align		4
.L_134:
        /*0060*/ 	.byte	0x04, 0x36
        /*0062*/ 	.short	(.L_136 - .L_135)
.L_135:
        /*0064*/ 	.word	0x00000008
.L_136:


//--------------------- .nv.info._Z24apply_repetition_penaltyPfPKiif --------------------------
	.section	.nv.info._Z24apply_repetition_penaltyPfPKiif,"",@"SHT_CUDA_INFO"
	.sectionflags	@""
	.align	4


	//----- nvinfo : EIATTR_CUDA_API_VERSION
	.align		4
        /*0000*/ 	.byte	0x04, 0x37
        /*0002*/ 	.short	(.L_138 - .L_137)
.L_137:
        /*0004*/ 	.word	0x00000082


	//----- nvinfo : EIATTR_KPARAM_INFO
	.align		4
.L_138:
        /*0008*/ 	.byte	0x04, 0x17
        /*000a*/ 	.short	(.L_140 - .L_139)
.L_139:
        /*000c*/ 	.word	0x00000000
        /*0010*/ 	.short	0x0003
        /*0012*/ 	.short	0x0014
        /*0014*/ 	.byte	0x00, 0xf0, 0x11, 0x00


	//----- nvinfo : EIATTR_KPARAM_INFO
	.align		4
.L_140:
        /*0018*/ 	.byte	0x04, 0x17
        /*001a*/ 	.short	(.L_142 - .L_141)
.L_141:
        /*001c*/ 	.word	0x00000000
        /*0020*/ 	.short	0x0002
        /*0022*/ 	.short	0x0010
        /*0024*/ 	.byte	0x00, 0xf0, 0x11, 0x00


	//----- nvinfo : EIATTR_KPARAM_INFO
	.align		4
.L_142:
        /*0028*/ 	.byte	0x04, 0x17
        /*002a*/ 	.short	(.L_144 - .L_143)
.L_143:
        /*002c*/ 	.word	0x00000000
        /*0030*/ 	.short	0x0001
        /*0032*/ 	.short	0x0008
        /*0034*/ 	.byte	0x00, 0xf5, 0x21, 0x00


	//----- nvinfo : EIATTR_KPARAM_INFO
	.align		4
.L_144:
        /*0038*/ 	.byte	0x04, 0x17
        /*003a*/ 	.short	(.L_146 - .L_145)
.L_145:
        /*003c*/ 	.word	0x00000000
        /*0040*/ 	.short	0x0000
        /*0042*/ 	.short	0x0000
        /*0044*/ 	.byte	0x00, 0xf5, 0x21, 0x00


	//----- nvinfo : EIATTR_SPARSE_MMA_MASK
	.align		4
.L_146:
        /*0048*/ 	.byte	0x03, 0x50
        /*004a*/ 	.short	0x0000


	//----- nvinfo : EIATTR_MAXREG_COUNT
	.align		4
        /*004c*/ 	.byte	0x03, 0x1b
        /*004e*/ 	.short	0x00ff


	//----- nvinfo : EIATTR_MERCURY_ISA_VERSION
	.align		4
        /*0050*/ 	.byte	0x03, 0x5f
        /*0052*/ 	.short	0x0101


	//----- nvinfo : EIATTR_VRC_CTA_INIT_COUNT
	.align		4
        /*0054*/ 	.byte	0x02, 0x4a
	.zero		1
	.zero		1


	//----- nvinfo : EIATTR_EXIT_INSTR_OFFSETS
	.align		4
        /*0058*/ 	.byte	0x04, 0x1c
        /*005a*/ 	.short	(.L_148 - .L_147)


	//   ....[0]....
.L_147:
        /*005c*/ 	.word	0x00000070


	//   ....[1]....
        /*0060*/ 	.word	0x000000d0


	//   ....[2]....
        /*0064*/ 	.word	0x00000220


	//   ....[3]....
        /*0068*/ 	.word	0x00000260


	//----- nvinfo : EIATTR_CRS_STACK_SIZE
	.align		4
.L_148:
        /*006c*/ 	.byte	0x04, 0x1e
        /*006e*/ 	.short	(.L_150 - .L_149)
.L_149:
        /*0070*/ 	.word	0x00000000


	//----- nvinfo : EIATTR_CBANK_PARAM_SIZE
	.align		4
.L_150:
        /*0074*/ 	.byte	0x03, 0x19
        /*0076*/ 	.short	0x0018


	//----- nvinfo : EIATTR_PARAM_CBANK
	.align		4
        /*0078*/ 	.byte	0x04, 0x0a
        /*007a*/ 	.short	(.L_152 - .L_151)
	.align		4
.L_151:
        /*007c*/ 	.word	index@(.nv.constant0._Z24apply_repetition_penaltyPfPKiif)
        /*0080*/ 	.short	0x0380
        /*0082*/ 	.short	0x0018


	//----- nvinfo : EIATTR_SW_WAR
	.align		4
.L_152:
        /*0084*/ 	.byte	0x04, 0x36
        /*0086*/ 	.short	(.L_154 - .L_153)
.L_153:
        /*0088*/ 	.word	0x00000008
.L_154:


//--------------------- .nv.info._Z17apply_temperaturePfif --------------------------
	.section	.nv.info._Z17apply_temperaturePfif,"",@"SHT_CUDA_INFO"
	.sectionflags	@""
	.align	4


	//----- nvinfo : EIATTR_CUDA_API_VERSION
	.align		4
        /*0000*/ 	.byte	0x04, 0x37
        /*0002*/ 	.short	(.L_156 - .L_155)
.L_155:
        /*0004*/ 	.word	0x00000082


	//----- nvinfo : EIATTR_KPARAM_INFO
	.align		4
.L_156:
        /*0008*/ 	.byte	0x04, 0x17
        /*000a*/ 	.short	(.L_158 - .L_157)
.L_157:
        /*000c*/ 	.word	0x00000000
        /*0010*/ 	.short	0x0002
        /*0012*/ 	.short	0x000c
        /*0014*/ 	.byte	0x00, 0xf0, 0x11, 0x00


	//----- nvinfo : EIATTR_KPARAM_INFO
	.align		4
.L_158:
        /*0018*/ 	.byte	0x04, 0x17
        /*001a*/ 	.short	(.L_160 - .L_159)
.L_159:
        /*001c*/ 	.word	0x00000000
        /*0020*/ 	.short	0x0001
        /*0022*/ 	.short	0x0008
        /*0024*/ 	.byte	0x00, 0xf0, 0x11, 0x00


	//----- nvinfo : EIATTR_KPARAM_INFO
	.align		4
.L_160:
        /*0028*/ 	.byte	0x04, 0x17
        /*002a*/ 	.short	(.L_162 - .L_161)
.L_161:
        /*002c*/ 	.word	0x00000000
        /*0030*/ 	.short	0x0000
        /*0032*/ 	.short	0x0000
        /*0034*/ 	.byte	0x00, 0xf5, 0x21, 0x00


	//----- nvinfo : EIATTR_SPARSE_MMA_MASK
	.align		4
.L_162:
        /*0038*/ 	.byte	0x03, 0x50
        /*003a*/ 	.short	0x0000


	//----- nvinfo : EIATTR_MAXREG_COUNT
	.align		4
        /*003c*/ 	.byte	0x03, 0x1b
        /*003e*/ 	.short	0x00ff


	//----- nvinfo : EIATTR_MERCURY_ISA_VERSION
	.align		4
        /*0040*/ 	.byte	0x03, 0x5f
        /*0042*/ 	.short	0x0101


	//----- nvinfo : EIATTR_VRC_CTA_INIT_COUNT
	.align		4
        /*0044*/ 	.byte	0x02, 0x4a
	.zero		1
	.zero		1


	//----- nvinfo : EIATTR_EXIT_INSTR_OFFSETS
	.align		4
        /*0048*/ 	.byte	0x04, 0x1c
        /*004a*/ 	.short	(.L_164 - .L_163)


	//   ....[0]....
.L_163:
        /*004c*/ 	.word	0x00000070


	//   ....[1]....
        /*0050*/ 	.word	0x000001b0


	//----- nvinfo : EIATTR_CRS_STACK_SIZE
	.align		4
.L_164:
        /*0054*/ 	.byte	0x04, 0x1e
        /*0056*/ 	.short	(.L_166 - .L_165)
.L_165:
        /*0058*/ 	.word	0x00000000


	//----- nvinfo : EIATTR_CBANK_PARAM_SIZE
	.align		4
.L_166:
        /*005c*/ 	.byte	0x03, 0x19
        /*005e*/ 	.short	0x0010


	//----- nvinfo : EIATTR_PARAM_CBANK
	.align		4
        /*0060*/ 	.byte	0x04, 0x0a
        /*0062*/ 	.short	(.L_168 - .L_167)
	.align		4
.L_167:
        /*0064*/ 	.word	index@(.nv.constant0._Z17apply_temperaturePfif)
        /*0068*/ 	.short	0x0380
        /*006a*/ 	.short	0x0010


	//----- nvinfo : EIATTR_SW_WAR
	.align		4
.L_168:
        /*006c*/ 	.byte	0x04, 0x36
        /*006e*/ 	.short	(.L_170 - .L_169)
.L_169:
        /*0070*/ 	.word	0x00000008
.L_170:


//--------------------- .nv.info._Z15init_sample_rngP17curandStateXORWOWy --------------------------
	.section	.nv.info._Z15init_sample_rngP17curandStateXORWOWy,"",@"SHT_CUDA_INFO"
	.sectionflags	@""
	.align	4


	//----- nvinfo : EIATTR_CUDA_API_VERSION
	.align		4
        /*0000*/ 	.byte	0x04, 0x37
        /*0002*/ 	.short	(.L_172 - .L_171)
.L_171:
        /*0004*/ 	.word	0x00000082


	//----- nvinfo : EIATTR_KPARAM_INFO
	.align		4
.L_172:
        /*0008*/ 	.byte	0x04, 0x17
        /*000a*/ 	.short	(.L_174 - .L_173)
.L_173:
        /*000c*/ 	.word	0x00000000
        /*0010*/ 	.short	0x0001
        /*0012*/ 	.short	0x0008
        /*0014*/ 	.byte	0x00, 0xf0, 0x21, 0x00


	//----- nvinfo : EIATTR_KPARAM_INFO
	.align		4
.L_174:
        /*0018*/ 	.byte	0x04, 0x17
        /*001a*/ 	.short	(.L_176 - .L_175)
.L_175:
        /*001c*/ 	.word	0x00000000
        /*0020*/ 	.short	0x0000
        /*0022*/ 	.short	0x0000
        /*0024*/ 	.byte	0x00, 0xf5, 0x21, 0x00


	//----- nvinfo : EIATTR_SPARSE_MMA_MASK
	.align		4
.L_176:
        /*0028*/ 	.byte	0x03, 0x50
        /*002a*/ 	.short	0x0000


	//----- nvinfo : EIATTR_MAXREG_COUNT
	.align		4
        /*002c*/ 	.byte	0x03, 0x1b
        /*002e*/ 	.short	0x00ff


	//----- nvinfo : EIATTR_MERCURY_ISA_VERSION
	.align		4
        /*0030*/ 	.byte	0x03, 0x5f
        /*0032*/ 	.short	0x0101


	//----- nvinfo : EIATTR_VRC_CTA_INIT_COUNT
	.align		4
        /*0034*/ 	.byte	0x02, 0x4a
	.zero		1
	.zero		1


	//----- nvinfo : EIATTR_EXIT_INSTR_OFFSETS
	.align		4
        /*0038*/ 	.byte	0x04, 0x1c
        /*003a*/ 	.short	(.L_178 - .L_177)


	//   ....[0]....
.L_177:
        /*003c*/ 	.word	0x00000140


	//----- nvinfo : EIATTR_CBANK_PARAM_SIZE
	.align		4
.L_178:
        /*0040*/ 	.byte	0x03, 0x19
        /*0042*/ 	.short	0x0010


	//----- nvinfo : EIATTR_PARAM_CBANK
	.align		4
        /*0044*/ 	.byte	0x04, 0x0a
        /*0046*/ 	.short	(.L_180 - .L_179)
	.align		4
.L_179:
        /*0048*/ 	.word	index@(.nv.constant0._Z15init_sample_rngP17curandStateXORWOWy)
        /*004c*/ 	.short	0x0380
        /*004e*/ 	.short	0x0010


	//----- nvinfo : EIATTR_SW_WAR
	.align		4
.L_180:
        /*0050*/ 	.byte	0x04, 0x36
        /*0052*/ 	.short	(.L_182 - .L_181)
.L_181:
        /*0054*/ 	.word	0x00000008
.L_182:


//--------------------- .nv.callgraph             --------------------------
	.section	.nv.callgraph,"",@"SHT_CUDA_CALLGRAPH"
	.align	4
	.sectionentsize	8
	.align		4
        /*0000*/ 	.word	0x00000000
	.align		4
        /*0004*/ 	.word	0xffffffff
	.align		4
        /*0008*/ 	.word	0x00000000
	.align		4
        /*000c*/ 	.word	0xfffffffe
	.align		4
        /*0010*/ 	.word	0x00000000
	.align		4
        /*0014*/ 	.word	0xfffffffd
	.align		4
        /*0018*/ 	.word	0x00000000
	.align		4
        /*001c*/ 	.word	0xfffffffc


//--------------------- .nv.constant4             --------------------------
	.section	.nv.constant4,"a",@progbits
	.align	8
	.align		8
.nv.constant4:
        /*0000*/ 	.dword	precalc_xorwow_matrix
	.align		8
        /*0008*/ 	.dword	precalc_xorwow_offset_matrix
	.align		8
        /*0010*/ 	.dword	mrg32k3aM1
	.align		8
        /*0018*/ 	.dword	mrg32k3aM2
	.align		8
        /*0020*/ 	.dword	mrg32k3aM1SubSeq
	.align		8
        /*0028*/ 	.dword	mrg32k3aM2SubSeq
	.align		8
        /*0030*/ 	.dword	mrg32k3aM1Seq
	.align		8
        /*0038*/ 	.dword	mrg32k3aM2Seq


//--------------------- .nv.constant3             --------------------------
	.section	.nv.constant3,"a",@progbits
	.align	8
.nv.constant3:
	.type		__cr_lgamma_table,@object
	.size		__cr_lgamma_table,(.L_8 - __cr_lgamma_table)
__cr_lgamma_table:
        /*0000*/ 	.byte	0x00, 0x00, 0x00, 0x00, 0x00, 0x00, 0x00, 0x00, 0x00, 0x00, 0x00, 0x00, 0x00, 0x00, 0x00, 0x00
        /*0010*/ 	.byte	0xef, 0x39, 0xfa, 0xfe, 0x42, 0x2e, 0xe6, 0x3f, 0x02, 0x20, 0x2a, 0xfa, 0x0b, 0xab, 0xfc, 0x3f
        /*0020*/ 	.byte	0xf9, 0x2c, 0x92, 0x7c, 0xa7, 0x6c, 0x09, 0x40, 0xc9, 0x79, 0x44, 0x3c, 0x64, 0x26, 0x13, 0x40
        /*0030*/ 	.byte	0xca, 0x01, 0xcf, 0x3a, 0x27, 0x51, 0x1a, 0x40, 0x30, 0xcc, 0x2d, 0xf3, 0xe1, 0x0c, 0x21, 0x40
        /*0040*/ 	.byte	0x0d, 0xb7, 0xfc, 0x82, 0x8e, 0x35, 0x25, 0x40
.L_8:


//--------------------- .text._Z13argmax_samplePiPKfi --------------------------
	.section	.text._Z13argmax_samplePiPKfi,"ax",@progbits
	.align	128
        .global         _Z13argmax_samplePiPKfi
        .type           _Z13argmax_samplePiPKfi,@function
        .size           _Z13argmax_samplePiPKfi,(.L_x_119 - _Z13argmax_samplePiPKfi)
        .other          _Z13argmax_samplePiPKfi,@"STO_CUDA_ENTRY STV_DEFAULT"
_Z13argmax_samplePiPKfi:
.text._Z13argmax_samplePiPKfi:
[----:B------:R-:W-:Y:S01]  /*0000*/  LDC R1, c[0x0][0x37c] ;  /* 0x0000df00ff017b82 */ /* 0x000fe20000000800 */
[----:B------:R-:W0:Y:S01]  /*0010*/  S2R R8, SR_TID.X ;  /* 0x0000000000087919 */ /* 0x000e220000002100 */
[----:B------:R-:W0:Y:S01]  /*0020*/  LDCU UR4, c[0x0][0x390] ;  /* 0x00007200ff0477ac */ /* 0x000e220008000800 */
[----:B------:R-:W-:Y:S01]  /*0030*/  BSSY.RECONVERGENT B0, `(.L_x_0) ;  /* 0x0000013000007945 */ /* 0x000fe20003800200 */
[----:B------:R-:W-:Y:S01]  /*0040*/  IMAD.MOV.U32 R0, RZ, RZ, RZ ;  /* 0x000000ffff007224 */ /* 0x000fe200078e00ff */
[----:B------:R-:W1:Y:S01]  /*0050*/  LDCU.64 UR8, c[0x0][0x358] ;  /* 0x00006b00ff0877ac */ /* 0x000e620008000a00 */
[----:B------:R-:W-:Y:S01]  /*0060*/  IMAD.MOV.U32 R6, RZ, RZ, -0x800001 ;  /* 0xff7fffffff067424 */ /* 0x000fe200078e00ff */
[----:B0-----:R-:W-:-:S13]  /*0070*/  ISETP.GE.AND P0, PT, R8, UR4, PT ;  /* 0x0000000408007c0c */ /* 0x001fda000bf06270 */
[----:B-1----:R-:W-:Y:S05]  /*0080*/  @P0 BRA `(.L_x_1) ;  /* 0x0000000000340947 */ /* 0x002fea0003800000 */
[----:B------:R-:W0:Y:S01]  /*0090*/  LDC R10, c[0x0][0x360] ;  /* 0x0000d800ff0a7b82 */ /* 0x000e220000000800 */
[----:B------:R-:W-:Y:S02]  /*00a0*/  IMAD.MOV.U32 R6, RZ, RZ, -0x800001 ;  /* 0xff7fffffff067424 */ /* 0x000fe400078e00ff */
[----:B------:R-:W-:Y:S02]  /*00b0*/  IMAD.MOV.U32 R0, RZ, RZ, RZ ;  /* 0x000000ffff007224 */ /* 0x000fe400078e00ff */
[----:B------:R-:W-:-:S03]  /*00c0*/  IMAD.MOV.U32 R7, RZ, RZ, R8 ;  /* 0x000000ffff077224 */ /* 0x000fc600078e0008 */
[----:B------:R-:W1:Y:S04]  /*00d0*/  LDC.64 R4, c[0x0][0x388] ;  /* 0x0000e200ff047b82 */ /* 0x000e680000000a00 */
.L_x_2:
[----:B-1----:R-:W-:-:S06]  /*00e0*/  IMAD.WIDE R2, R7, 0x4, R4 ;  /* 0x0000000407027825 */ /* 0x002fcc00078e0204 */
[----:B------:R-:W2:Y:S02]  /*00f0*/  LDG.E R3, desc[UR8][R2.64] ;  /* 0x0000000802037981 */ /* 0x000ea4000c1e1900 */
[----:B--2---:R-:W-:-:S04]  /*0100*/  FSETP.GT.AND P0, PT, R3, R6, PT ;  /* 0x000000060300720b */ /* 0x004fc80003f04000 */
[----:B------:R-:W-:Y:S01]  /*0110*/  SEL R0, R7, R0, P0 ;  /* 0x0000000007007207 */ /* 0x000fe20000000000 */
[----:B0-----:R-:W-:Y:S01]  /*0120*/  IMAD.IADD R7, R10, 0x1, R7 ;  /* 0x000000010a077824 */ /* 0x001fe200078e0207 */
[----:B------:R-:W-:-:S04]  /*0130*/  FSEL R6, R3, R6, P0 ;  /* 0x0000000603067208 */ /* 0x000fc80000000000 */
[----:B------:R-:W-:-:S13]  /*0140*/  ISETP.GE.AND P1, PT, R7, UR4, PT ;  /* 0x0000000407007c0c */ /* 0x000fda000bf26270 */
[----:B------:R-:W-:Y:S05]  /*0150*/  @!P1 BRA `(.L_x_2) ;  /* 0xfffffffc00e09947 */ /* 0x000fea000383ffff */
.L_x_1:
[----:B------:R-:W-:Y:S05]  /*0160*/  BSYNC.RECONVERGENT B0 ;  /* 0x0000000000007941 */ /* 0x000fea0003800200 */
.L_x_0:
[----:B------:R-:W0:Y:S01]  /*0170*/  S2UR UR6, SR_CgaCtaId ;  /* 0x00000000000679c3 */ /* 0x000e220000008800 */
[----:B------:R-:W-:Y:S01]  /*0180*/  UMOV UR4, 0x400 ;  /* 0x0000040000047882 */ /* 0x000fe20000000000 */
[C---:B------:R-:W-:Y:S01]  /*0190*/  ISETP.GT.U32.AND P6, PT, R8.reuse, 0x7f, PT ;  /* 0x0000007f0800780c */ /* 0x040fe20003fc4070 */
[----:B------:R-:W-:Y:S01]  /*01a0*/  UIADD3 UR5, UPT, UPT, UR4, 0x400, URZ ;  /* 0x0000040004057890 */ /* 0x000fe2000fffe0ff */
[----:B------:R-:W-:Y:S01]  /*01b0*/  BSSY.RECONVERGENT B0, `(.L_x_3) ;  /* 0x0000015000007945 */ /* 0x000fe20003800200 */
[C---:B------:R-:W-:Y:S02]  /*01c0*/  ISETP.GT.U32.AND P5, PT, R8.reuse, 0x3f, PT ;  /* 0x0000003f0800780c */ /* 0x040fe40003fa4070 */
[C---:B------:R-:W-:Y:S02]  /*01d0*/  ISETP.GT.U32.AND P4, PT, R8.reuse, 0x1f, PT ;  /* 0x0000001f0800780c */ /* 0x040fe40003f84070 */
[C---:B------:R-:W-:Y:S02]  /*01e0*/  ISETP.GT.U32.AND P3, PT, R8.reuse, 0xf, PT ;  /* 0x0000000f0800780c */ /* 0x040fe40003f64070 */
[----:B------:R-:W-:-:S02]  /*01f0*/  ISETP.GT.U32.AND P2, PT, R8, 0x7, PT ;  /* 0x000000070800780c */ /* 0x000fc40003f44070 */
[C---:B------:R-:W-:Y:S02]  /*0200*/  ISETP.GT.U32.AND P1, PT, R8.reuse, 0x3, PT ;  /* 0x000000030800780c */ /* 0x040fe40003f24070 */
[----:B------:R-:W-:Y:S01]  /*0210*/  ISETP.GT.U32.AND P0, PT, R8, 0x1, PT ;  /* 0x000000010800780c */ /* 0x000fe20003f04070 */
[----:B0-----:R-:W-:Y:S02]  /*0220*/  ULEA UR4, UR6, UR4, 0x18 ;  /* 0x0000000406047291 */ /* 0x001fe4000f8ec0ff */
[----:B------:R-:W-:-:S04]  /*0230*/  ULEA UR5, UR6, UR5, 0x18 ;  /* 0x0000000506057291 */ /* 0x000fc8000f8ec0ff */
[C---:B------:R-:W-:Y:S02]  /*0240*/  LEA R3, R8.reuse, UR4, 0x2 ;  /* 0x0000000408037c11 */ /* 0x040fe4000f8e10ff */
[----:B------:R-:W-:-:S03]  /*0250*/  LEA R5, R8, UR5, 0x2 ;  /* 0x0000000508057c11 */ /* 0x000fc6000f8e10ff */
[----:B------:R0:W-:Y:S04]  /*0260*/  STS [R3], R6 ;  /* 0x0000000603007388 */ /* 0x0001e80000000800 */
[----:B------:R0:W-:Y:S01]  /*0270*/  STS [R5], R0 ;  /* 0x0000000005007388 */ /* 0x0001e20000000800 */
[----:B------:R-:W-:Y:S06]  /*0280*/  BAR.SYNC.DEFER_BLOCKING 0x0 ;  /* 0x0000000000007b1d */ /* 0x000fec0000010000 */
[----:B------:R-:W-:Y:S05]  /*0290*/  @P6 BRA `(.L_x_4) ;  /* 0x0000000000186947 */ /* 0x000fea0003800000 */
[----:B0-----:R-:W-:Y:S04]  /*02a0*/  LDS R0, [R3+0x200] ;  /* 0x0002000003007984 */ /* 0x001fe80000000800 */
[----:B------:R-:W0:Y:S02]  /*02b0*/  LDS R7, [R3] ;  /* 0x0000000003077984 */ /* 0x000e240000000800 */
[----:B0-----:R-:W-:-:S13]  /*02c0*/  FSETP.GT.AND P6, PT, R0, R7, PT ;  /* 0x000000070000720b */ /* 0x001fda0003fc4000 */
[----:B------:R-:W-:Y:S04]  /*02d0*/  @P6 STS [R3], R0 ;  /* 0x0000000003006388 */ /* 0x000fe80000000800 */
[----:B------:R-:W0:Y:S04]  /*02e0*/  @P6 LDS R2, [R5+0x200] ;  /* 0x0002000005026984 */ /* 0x000e280000000800 */
[----:B0-----:R1:W-:Y:S02]  /*02f0*/  @P6 STS [R5], R2 ;  /* 0x0000000205006388 */ /* 0x0013e40000000800 */
.L_x_4:
[----:B------:R-:W-:Y:S05]  /*0300*/  BSYNC.RECONVERGENT B0 ;  /* 0x0000000000007941 */ /* 0x000fea0003800200 */
.L_x_3:
[----:B------:R-:W-:Y:S01]  /*0310*/  BAR.SYNC.DEFER_BLOCKING 0x0 ;  /* 0x0000000000007b1d */ /* 0x000fe20000010000 */
[----:B------:R-:W-:-:S05]  /*0320*/  ISETP.NE.AND P6, PT, R8, RZ, PT ;  /* 0x000000ff0800720c */ /* 0x000fca0003fc5270 */
[----:B------:R-:W-:Y:S04]  /*0330*/  BSSY.RECONVERGENT B0, `(.L_x_5) ;  /* 0x0000008000007945 */ /* 0x000fe80003800200 */
[----:B------:R-:W-:Y:S05]  /*0340*/  @P5 BRA `(.L_x_6) ;  /* 0x0000000000185947 */ /* 0x000fea0003800000 */
[----:B0-----:R-:W-:Y:S04]  /*0350*/  LDS R0, [R3+0x100] ;  /* 0x0001000003007984 */ /* 0x001fe80000000800 */
[----:B------:R-:W0:Y:S02]  /*0360*/  LDS R7, [R3] ;  /* 0x0000000003077984 */ /* 0x000e240000000800 */
[----:B0-----:R-:W-:-:S13]  /*0370*/  FSETP.GT.AND P5, PT, R0, R7, PT ;  /* 0x000000070000720b */ /* 0x001fda0003fa4000 */
[----:B------:R-:W-:Y:S04]  /*0380*/  @P5 STS [R3], R0 ;  /* 0x0000000003005388 */ /* 0x000fe80000000800 */
[----:B-1----:R-:W0:Y:S04]  /*0390*/  @P5 LDS R2, [R5+0x100] ;  /* 0x0001000005025984 */ /* 0x002e280000000800 */
[----:B0-----:R2:W-:Y:S02]  /*03a0*/  @P5 STS [R5], R2 ;  /* 0x0000000205005388 */ /* 0x0015e40000000800 */
.L_x_6:
[----:B------:R-:W-:Y:S05]  /*03b0*/  BSYNC.RECONVERGENT B0 ;  /* 0x0000000000007941 */ /* 0x000fea0003800200 */
.L_x_5:
[----:B------:R-:W-:Y:S06]  /*03c0*/  BAR.SYNC.DEFER_BLOCKING 0x0 ;  /* 0x0000000000007b1d */ /* 0x000fec0000010000 */
[----:B------:R-:W-:Y:S04]  /*03d0*/  BSSY.RECONVERGENT B0, `(.L_x_7) ;  /* 0x0000008000007945 */ /* 0x000fe80003800200 */
[----:B------:R-:W-:Y:S05]  /*03e0*/  @P4 BRA `(.L_x_8) ;  /* 0x0000000000184947 */ /* 0x000fea0003800000 */
[----:B0-----:R-:W-:Y:S04]  /*03f0*/  LDS R0, [R3+0x80] ;  /* 0x0000800003007984 */ /* 0x001fe80000000800 */
[----:B------:R-:W0:Y:S02]  /*0400*/  LDS R7, [R3] ;  /* 0x0000000003077984 */ /* 0x000e240000000800 */
[----:B0-----:R-:W-:-:S13]  /*0410*/  FSETP.GT.AND P4, PT, R0, R7, PT ;  /* 0x000000070000720b */ /* 0x001fda0003f84000 */
[----:B------:R-:W-:Y:S04]  /*0420*/  @P4 STS [R3], R0 ;  /* 0x0000000003004388 */ /* 0x000fe80000000800 */
[----:B-12---:R-:W0:Y:S04]  /*0430*/  @P4 LDS R2, [R5+0x80] ;  /* 0x0000800005024984 */ /* 0x006e280000000800 */
[----:B0-----:R3:W-:Y:S02]  /*0440*/  @P4 STS [R5], R2 ;  /* 0x0000000205004388 */ /* 0x0017e40000000800 */
.L_x_8:
[----:B------:R-:W-:Y:S05]  /*0450*/  BSYNC.RECONVERGENT B0 ;  /* 0x0000000000007941 */ /* 0x000fea0003800200 */
.L_x_7:
[----:B------:R-:W-:Y:S06]  /*0460*/  BAR.SYNC.DEFER_BLOCKING 0x0 ;  /* 0x0000000000007b1d */ /* 0x000fec0000010000 */
[----:B------:R-:W-:Y:S04]  /*0470*/  BSSY.RECONVERGENT B0, `(.L_x_9) ;  /* 0x0000008000007945 */ /* 0x000fe80003800200 */
[----:B------:R-:W-:Y:S05]  /*0480*/  @P3 BRA `(.L_x_10) ;  /* 0x0000000000183947 */ /* 0x000fea0003800000 */
[----:B0-----:R-:W-:Y:S04]  /*0490*/  LDS R0, [R3+0x40] ;  /* 0x0000400003007984 */ /* 0x001fe80000000800 */
[----:B------:R-:W0:Y:S02]  /*04a0*/  LDS R7, [R3] ;  /* 0x0000000003077984 */ /* 0x000e240000000800 */
[----:B0-----:R-:W-:-:S13]  /*04b0*/  FSETP.GT.AND P3, PT, R0, R7, PT ;  /* 0x000000070000720b */ /* 0x001fda0003f64000 */
[----:B------:R-:W-:Y:S04]  /*04c0*/  @P3 STS [R3], R0 ;  /* 0x0000000003003388 */ /* 0x000fe80000000800 */
[----:B-123--:R-:W0:Y:S04]  /*04d0*/  @P3 LDS R2, [R5+0x40] ;  /* 0x0000400005023984 */ /* 0x00ee280000000800 */
[----:B0-----:R4:W-:Y:S02]  /*04e0*/  @P3 STS [R5], R2 ;  /* 0x0000000205003388 */ /* 0x0019e40000000800 */
.L_x_10:
[----:B------:R-:W-:Y:S05]  /*04f0*/  BSYNC.RECONVERGENT B0 ;  /* 0x0000000000007941 */ /* 0x000fea0003800200 */
.L_x_9:
[----:B------:R-:W-:Y:S06]  /*0500*/  BAR.SYNC.DEFER_BLOCKING 0x0 ;  /* 0x0000000000007b1d */ /* 0x000fec0000010000 */
[----:B------:R-:W-:Y:S04]  /*0510*/  BSSY.RECONVERGENT B0, `(.L_x_11) ;  /* 0x0000008000007945 */ /* 0x000fe80003800200 */
[----:B------:R-:W-:Y:S05]  /*0520*/  @P2 BRA `(.L_x_12) ;  /* 0x0000000000182947 */ /* 0x000fea0003800000 */
[----:B0-----:R-:W-:Y:S04]  /*0530*/  LDS R0, [R3+0x20] ;  /* 0x0000200003007984 */ /* 0x001fe80000000800 */
[----:B------:R-:W0:Y:S02]  /*0540*/  LDS R7, [R3] ;  /* 0x0000000003077984 */ /* 0x000e240000000800 */
[----:B0-----:R-:W-:-:S13]  /*0550*/  FSETP.GT.AND P2, PT, R0, R7, PT ;  /* 0x000000070000720b */ /* 0x001fda0003f44000 */
[----:B------:R-:W-:Y:S04]  /*0560*/  @P2 STS [R3], R0 ;  /* 0x0000000003002388 */ /* 0x000fe80000000800 */
[----:B-1234-:R-:W0:Y:S04]  /*0570*/  @P2 LDS R2, [R5+0x20] ;  /* 0x0000200005022984 */ /* 0x01ee280000000800 */
[----:B0-----:R0:W-:Y:S02]  /*0580*/  @P2 STS [R5], R2 ;  /* 0x0000000205002388 */ /* 0x0011e40000000800 */
.L_x_12:
[----:B------:R-:W-:Y:S05]  /*0590*/  BSYNC.RECONVERGENT B0 ;  /* 0x0000000000007941 */ /* 0x000fea0003800200 */
.L_x_11:
        /* <DEDUP_REMOVED lines=9> */
.L_x_14:
[----:B------:R-:W-:Y:S05]  /*0630*/  BSYNC.RECONVERGENT B0 ;  /* 0x0000000000007941 */ /* 0x000fea0003800200 */
.L_x_13:
        /* <DEDUP_REMOVED lines=9> */
.L_x_16:
[----:B------:R-:W-:Y:S05]  /*06d0*/  BSYNC.RECONVERGENT B0 ;  /* 0x0000000000007941 */ /* 0x000fea0003800200 */
.L_x_15:
[----:B------:R-:W-:Y:S06]  /*06e0*/  BAR.SYNC.DEFER_BLOCKING 0x0 ;  /* 0x0000000000007b1d */ /* 0x000fec0000010000 */
[----:B------:R-:W-:Y:S04]  /*06f0*/  BSSY.RECONVERGENT B0, `(.L_x_17) ;  /* 0x0000008000007945 */ /* 0x000fe80003800200 */
[----:B------:R-:W-:Y:S05]  /*0700*/  @P6 BRA `(.L_x_18) ;  /* 0x0000000000186947 */ /* 0x000fea0003800000 */
[----:B0-----:R-:W-:Y:S04]  /*0710*/  LDS R0, [UR4+0x4] ;  /* 0x00000404ff007984 */ /* 0x001fe80008000800 */
[----:B------:R-:W0:Y:S02]  /*0720*/  LDS R7, [R3] ;  /* 0x0000000003077984 */ /* 0x000e240000000800 */
[----:B0-----:R-:W-:-:S13]  /*0730*/  FSETP.GT.AND P0, PT, R0, R7, PT ;  /* 0x000000070000720b */ /* 0x001fda0003f04000 */
[----:B------:R-:W-:Y:S04]  /*0740*/  @P0 STS [R3], R0 ;  /* 0x0000000003000388 */ /* 0x000fe80000000800 */
[----:B-1234-:R-:W0:Y:S04]  /*0750*/  @P0 LDS R2, [UR4+0x404] ;  /* 0x00040404ff020984 */ /* 0x01ee280008000800 */
[----:B0-----:R0:W-:Y:S02]  /*0760*/  @P0 STS [R5], R2 ;  /* 0x0000000205000388 */ /* 0x0011e40000000800 */
.L_x_18:
[----:B------:R-:W-:Y:S05]  /*0770*/  BSYNC.RECONVERGENT B0 ;  /* 0x0000000000007941 */ /* 0x000fea0003800200 */
.L_x_17:
[----:B------:R-:W-:Y:S06]  /*0780*/  BAR.SYNC.DEFER_BLOCKING 0x0 ;  /* 0x0000000000007b1d */ /* 0x000fec0000010000 */
[----:B------:R-:W-:Y:S05]  /*0790*/  @P6 EXIT ;  /* 0x000000000000694d */ /* 0x000fea0003800000 */
[----:B01234-:R-:W0:Y:S01]  /*07a0*/  LDS R5, [UR4+0x400] ;  /* 0x00040004ff057984 */ /* 0x01fe220008000800 */
[----:B------:R-:W0:Y:S03]  /*07b0*/  LDC.64 R2, c[0x0][0x380] ;  /* 0x0000e000ff027b82 */ /* 0x000e260000000a00 */
[----:B0-----:R-:W-:Y:S01]  /*07c0*/  STG.E desc[UR8][R2.64], R5 ;  /* 0x0000000502007986 */ /* 0x001fe2000c101908 */
[----:B------:R-:W-:Y:S05]  /*07d0*/  EXIT ;  /* 0x000000000000794d */ /* 0x000fea0003800000 */
.L_x_19:
[----:B------:R-:W-:-:S00]  /*07e0*/  BRA `(.L_x_19) ;  /* 0xfffffffc00fc7947 */ /* 0x000fc0000383ffff */
[----:B------:R-:W-:-:S00]  /*07f0*/  NOP ;  /* 0x0000000000007918 */ /* 0x000fc00000000000 */
        /* <DEDUP_REMOVED lines=8> */
.L_x_119:


//--------------------- .text._Z12sample_tokenPiPKfiP17curandStateXORWOW --------------------------
	.section	.text._Z12sample_tokenPiPKfiP17curandStateXORWOW,"ax",@progbits
	.align	128
        .global         _Z12sample_tokenPiPKfiP17curandStateXORWOW
        .type           _Z12sample_tokenPiPKfiP17curandStateXORWOW,@function
        .size           _Z12sample_tokenPiPKfiP17curandStateXORWOW,(.L_x_120 - _Z12sample_tokenPiPKfiP17curandStateXORWOW)
        .other          _Z12sample_tokenPiPKfiP17curandStateXORWOW,@"STO_CUDA_ENTRY STV_DEFAULT"
_Z12sample_tokenPiPKfiP17curandStateXORWOW:
.text._Z12sample_tokenPiPKfiP17curandStateXORWOW:
[----:B------:R-:W-:Y:S01]  /*0000*/  LDC R1, c[0x0][0x37c] ;  /* 0x0000df00ff017b82 */ /* 0x000fe20000000800 */
[----:B------:R-:W0:Y:S02]  /*0010*/  S2R R0, SR_TID.X ;  /* 0x0000000000007919 */ /* 0x000e240000002100 */
[----:B0-----:R-:W-:-:S13]  /*0020*/  ISETP.NE.AND P0, PT, R0, RZ, PT ;  /* 0x000000ff0000720c */ /* 0x001fda0003f05270 */
[----:B------:R-:W-:Y:S05]  /*0030*/  @P0 EXIT ;  /* 0x000000000000094d */ /* 0x000fea0003800000 */
[----:B------:R-:W0:Y:S01]  /*0040*/  LDC.64 R2, c[0x0][0x398] ;  /* 0x0000e600ff027b82 */ /* 0x000e220000000a00 */
[----:B------:R-:W0:Y:S01]  /*0050*/  LDCU.64 UR4, c[0x0][0x358] ;  /* 0x00006b00ff0477ac */ /* 0x000e220008000a00 */
[----:B------:R-:W1:Y:S01]  /*0060*/  LDCU UR6, c[0x0][0x390] ;  /* 0x00007200ff0677ac */ /* 0x000e620008000800 */
[----:B0-----:R-:W2:Y:S04]  /*0070*/  LDG.E.64 R4, desc[UR4][R2.64] ;  /* 0x0000000402047981 */ /* 0x001ea8000c1e1b00 */
[----:B------:R-:W3:Y:S04]  /*0080*/  LDG.E.64 R8, desc[UR4][R2.64+0x10] ;  /* 0x0000100402087981 */ /* 0x000ee8000c1e1b00 */
[----:B------:R-:W4:Y:S01]  /*0090*/  LDG.E.64 R6, desc[UR4][R2.64+0x8] ;  /* 0x0000080402067981 */ /* 0x000f22000c1e1b00 */
[----:B--2---:R-:W-:Y:S01]  /*00a0*/  SHF.R.U32.HI R0, RZ, 0x2, R5 ;  /* 0x00000002ff007819 */ /* 0x004fe20000011605 */
[----:B------:R-:W-:-:S03]  /*00b0*/  VIADD R4, R4, 0x587c5 ;  /* 0x000587c504047836 */ /* 0x000fc60000000000 */
[----:B------:R-:W-:Y:S01]  /*00c0*/  LOP3.LUT R0, R0, R5, RZ, 0x3c, !PT ;  /* 0x0000000500007212 */ /* 0x000fe200078e3cff */
[----:B---3--:R-:W-:Y:S01]  /*00d0*/  IMAD.SHL.U32 R5, R9, 0x10, RZ ;  /* 0x0000001009057824 */ /* 0x008fe200078e00ff */
[----:B------:R-:W-:Y:S01]  /*00e0*/  MOV R11, R8 ;  /* 0x00000008000b7202 */ /* 0x000fe20000000f00 */
[----:B-1----:R-:W-:Y:S02]  /*00f0*/  IMAD.U32 R8, RZ, RZ, UR6 ;  /* 0x00000006ff087e24 */ /* 0x002fe4000f8e00ff */
[----:B------:R-:W-:Y:S02]  /*0100*/  IMAD.SHL.U32 R10, R0, 0x2, RZ ;  /* 0x00000002000a7824 */ /* 0x000fe400078e00ff */
[----:B------:R-:W-:Y:S01]  /*0110*/  IMAD.MOV.U32 R12, RZ, RZ, R9 ;  /* 0x000000ffff0c7224 */ /* 0x000fe200078e0009 */
[----:B------:R-:W-:Y:S02]  /*0120*/  ISETP.GE.AND P0, PT, R8, 0x1, PT ;  /* 0x000000010800780c */ /* 0x000fe40003f06270 */
[----:B------:R-:W-:-:S02]  /*0130*/  LOP3.LUT R10, R0, R10, R5, 0x96, !PT ;  /* 0x0000000a000a7212 */ /* 0x000fc400078e9605 */
[----:B----4-:R-:W-:Y:S02]  /*0140*/  MOV R5, R6 ;  /* 0x0000000600057202 */ /* 0x010fe40000000f00 */
[----:B------:R-:W-:Y:S01]  /*0150*/  LOP3.LUT R13, R10, R9, RZ, 0x3c, !PT ;  /* 0x000000090a0d7212 */ /* 0x000fe200078e3cff */
[----:B------:R-:W-:Y:S02]  /*0160*/  IMAD.MOV.U32 R10, RZ, RZ, R7 ;  /* 0x000000ffff0a7224 */ /* 0x000fe400078e0007 */
[----:B------:R-:W-:Y:S01]  /*0170*/  HFMA2 R7, -RZ, RZ, 0.1171875, 0 ;  /* 0x2f800000ff077431 */ /* 0x000fe200000001ff */
[----:B------:R0:W-:Y:S01]  /*0180*/  STG.E.64 desc[UR4][R2.64], R4 ;  /* 0x0000000402007986 */ /* 0x0001e2000c101b04 */
[----:B------:R-:W-:-:S03]  /*0190*/  IMAD.IADD R0, R13, 0x1, R4 ;  /* 0x000000010d007824 */ /* 0x000fc600078e0204 */
[----:B------:R0:W-:Y:S02]  /*01a0*/  STG.E.64 desc[UR4][R2.64+0x10], R12 ;  /* 0x0000100c02007986 */ /* 0x0001e4000c101b04 */
[----:B------:R-:W-:Y:S02]  /*01b0*/  I2FP.F32.U32 R0, R0 ;  /* 0x0000000000007245 */ /* 0x000fe40000201000 */
[----:B------:R0:W-:Y:S03]  /*01c0*/  STG.E.64 desc[UR4][R2.64+0x8], R10 ;  /* 0x0000080a02007986 */ /* 0x0001e6000c101b04 */
[----:B------:R-:W-:Y:S01]  /*01d0*/  FFMA R0, R0, R7, 1.1641532182693481445e-10 ;  /* 0x2f00000000007423 */ /* 0x000fe20000000007 */
[----:B------:R-:W-:Y:S06]  /*01e0*/  @!P0 BRA `(.L_x_20) ;  /* 0x00000000002c8947 */ /* 0x000fec0003800000 */
[----:B------:R-:W1:Y:S01]  /*01f0*/  LDC R8, c[0x0][0x390] ;  /* 0x0000e400ff087b82 */ /* 0x000e620000000800 */
[----:B------:R-:W-:-:S07]  /*0200*/  CS2R R6, SRZ ;  /* 0x0000000000067805 */ /* 0x000fce000001ff00 */
[----:B0-----:R-:W0:Y:S02]  /*0210*/  LDC.64 R4, c[0x0][0x388] ;  /* 0x0000e200ff047b82 */ /* 0x001e240000000a00 */
.L_x_22:
[----:B0-----:R-:W-:-:S06]  /*0220*/  IMAD.WIDE.U32 R2, R7, 0x4, R4 ;  /* 0x0000000407027825 */ /* 0x001fcc00078e0004 */
[----:B------:R-:W2:Y:S02]  /*0230*/  LDG.E R3, desc[UR4][R2.64] ;  /* 0x0000000402037981 */ /* 0x000ea4000c1e1900 */
[----:B--2---:R-:W-:-:S05]  /*0240*/  FADD R6, R3, R6 ;  /* 0x0000000603067221 */ /* 0x004fca0000000000 */
[----:B------:R-:W-:-:S13]  /*0250*/  FSETP.GE.AND P0, PT, R6, R0, PT ;  /* 0x000000000600720b */ /* 0x000fda0003f06000 */
[----:B------:R-:W-:Y:S05]  /*0260*/  @P0 BRA `(.L_x_21) ;  /* 0x00000000001c0947 */ /* 0x000fea0003800000 */
[----:B------:R-:W-:-:S05]  /*0270*/  VIADD R7, R7, 0x1 ;  /* 0x0000000107077836 */ /* 0x000fca0000000000 */
[----:B-1----:R-:W-:-:S13]  /*0280*/  ISETP.NE.AND P0, PT, R7, R8, PT ;  /* 0x000000080700720c */ /* 0x002fda0003f05270 */
[----:B------:R-:W-:Y:S05]  /*0290*/  @P0 BRA `(.L_x_22) ;  /* 0xfffffffc00e00947 */ /* 0x000fea000383ffff */
.L_x_20:
[----:B0-----:R-:W0:Y:S01]  /*02a0*/  LDC.64 R2, c[0x0][0x380] ;  /* 0x0000e000ff027b82 */ /* 0x001e220000000a00 */
[----:B------:R-:W-:-:S05]  /*02b0*/  IADD3 R5, PT, PT, R8, -0x1, RZ ;  /* 0xffffffff08057810 */ /* 0x000fca0007ffe0ff */
[----:B0-----:R-:W-:Y:S01]  /*02c0*/  STG.E desc[UR4][R2.64], R5 ;  /* 0x0000000502007986 */ /* 0x001fe2000c101904 */
[----:B------:R-:W-:Y:S05]  /*02d0*/  EXIT ;  /* 0x000000000000794d */ /* 0x000fea0003800000 */
.L_x_21:
[----:B------:R-:W0:Y:S02]  /*02e0*/  LDC.64 R2, c[0x0][0x380] ;  /* 0x0000e000ff027b82 */ /* 0x000e240000000a00 */
[----:B0-----:R-:W-:Y:S01]  /*02f0*/  STG.E desc[UR4][R2.64], R7 ;  /* 0x0000000702007986 */ /* 0x001fe2000c101904 */
[----:B------:R-:W-:Y:S05]  /*0300*/  EXIT ;  /* 0x000000000000794d */ /* 0x000fea0003800000 */
.L_x_23:
        /* <DEDUP_REMOVED lines=15> */
.L_x_120:


//--------------------- .text._Z9topp_maskPfif    --------------------------
	.section	.text._Z9topp_maskPfif,"ax",@progbits
	.align	128
        .global         _Z9topp_maskPfif
        .type           _Z9topp_maskPfif,@function
        .size           _Z9topp_maskPfif,(.L_x_121 - _Z9topp_maskPfif)
        .other          _Z9topp_maskPfif,@"STO_CUDA_ENTRY STV_DEFAULT"
_Z9topp_maskPfif:
.text._Z9topp_maskPfif:
[----:B------:R-:W-:Y:S01]  /*0000*/  LDC R1, c[0x0][0x37c] ;  /* 0x0000df00ff017b82 */ /* 0x000fe20000000800 */
[----:B------:R-:W0:Y:S02]  /*0010*/  S2R R0, SR_TID.X ;  /* 0x0000000000007919 */ /* 0x000e240000002100 */
[----:B0-----:R-:W-:-:S13]  /*0020*/  ISETP.NE.AND P0, PT, R0, RZ, PT ;  /* 0x000000ff0000720c */ /* 0x001fda0003f05270 */
[----:B------:R-:W-:Y:S05]  /*0030*/  @P0 EXIT ;  /* 0x000000000000094d */ /* 0x000fea0003800000 */
[----:B------:R-:W0:Y:S01]  /*0040*/  LDCU UR6, c[0x0][0x388] ;  /* 0x00007100ff0677ac */ /* 0x000e220008000800 */
[----:B------:R-:W1:Y:S01]  /*0050*/  LDCU.64 UR4, c[0x0][0x380] ;  /* 0x00007000ff0477ac */ /* 0x000e620008000a00 */
[----:B------:R-:W-:Y:S01]  /*0060*/  UMOV UR7, 0x0 ;  /* 0x0000000000077882 */ /* 0x000fe20000000000 */
[----:B------:R-:W2:Y:S01]  /*0070*/  LDCU.64 UR8, c[0x0][0x358] ;  /* 0x00006b00ff0877ac */ /* 0x000ea20008000a00 */
[----:B0-----:R-:W-:Y:S01]  /*0080*/  IMAD.U32 R0, RZ, RZ, UR6 ;  /* 0x00000006ff007e24 */ /* 0x001fe2000f8e00ff */
[----:B------:R-:W-:Y:S02]  /*0090*/  UMOV UR6, 0x20 ;  /* 0x0000002000067882 */ /* 0x000fe40000000000 */
[----:B-1----:R-:W-:Y:S02]  /*00a0*/  UIMAD.WIDE.U32 UR6, UR4, 0x1, UR6 ;  /* 0x00000001040678a5 */ /* 0x002fe4000f8e0006 */
[----:B------:R-:W-:-:S13]  /*00b0*/  ISETP.GE.AND P0, PT, R0, 0x1, PT ;  /* 0x000000010000780c */ /* 0x000fda0003f06270 */
[----:B--2---:R-:W-:Y:S05]  /*00c0*/  @!P0 BRA `(.L_x_24) ;  /* 0x0000000800588947 */ /* 0x004fea0003800000 */
[C---:B------:R-:W-:Y:S01]  /*00d0*/  LOP3.LUT R12, R0.reuse, 0xf, RZ, 0xc0, !PT ;  /* 0x0000000f000c7812 */ /* 0x040fe200078ec0ff */
[----:B------:R-:W-:Y:S01]  /*00e0*/  IMAD.MOV.U32 R4, RZ, RZ, RZ ;  /* 0x000000ffff047224 */ /* 0x000fe200078e00ff */
[----:B------:R-:W-:Y:S01]  /*00f0*/  LOP3.LUT R13, R0, 0x7, RZ, 0xc0, !PT ;  /* 0x00000007000d7812 */ /* 0x000fe200078ec0ff */
[----:B------:R-:W-:Y:S02]  /*0100*/  UIADD3 UR5, UPT, UPT, UR7, UR5, URZ ;  /* 0x0000000507057290 */ /* 0x000fe4000fffe0ff */
[----:B------:R-:W-:Y:S01]  /*0110*/  VIADD R2, R12, 0xffffffff ;  /* 0xffffffff0c027836 */ /* 0x000fe20000000000 */
[----:B------:R-:W-:Y:S01]  /*0120*/  UMOV UR4, URZ ;  /* 0x000000ff00047c82 */ /* 0x000fe20008000000 */
[----:B------:R-:W-:-:S03]  /*0130*/  VIADD R3, R13, 0xffffffff ;  /* 0xffffffff0d037836 */ /* 0x000fc60000000000 */
[----:B------:R-:W-:Y:S02]  /*0140*/  ISETP.GE.U32.AND P0, PT, R2, 0x7, PT ;  /* 0x000000070200780c */ /* 0x000fe40003f06070 */
[C---:B------:R-:W-:Y:S02]  /*0150*/  LOP3.LUT R2, R0.reuse, 0x7ffffff0, RZ, 0xc0, !PT ;  /* 0x7ffffff000027812 */ /* 0x040fe400078ec0ff */
[----:B------:R-:W-:Y:S02]  /*0160*/  ISETP.GE.U32.AND P1, PT, R3, 0x3, PT ;  /* 0x000000030300780c */ /* 0x000fe40003f26070 */
[----:B------:R-:W-:Y:S01]  /*0170*/  LOP3.LUT R3, R0, 0x3, RZ, 0xc0, !PT ;  /* 0x0000000300037812 */ /* 0x000fe200078ec0ff */
[----:B------:R-:W-:-:S10]  /*0180*/  IMAD.MOV R5, RZ, RZ, -R2 ;  /* 0x000000ffff057224 */ /* 0x000fd400078e0a02 */
.L_x_31:
[----:B------:R-:W0:Y:S01]  /*0190*/  LDC R0, c[0x0][0x388] ;  /* 0x0000e200ff007b82 */ /* 0x000e220000000800 */
[----:B------:R-:W-:Y:S01]  /*01a0*/  FADD R6, R4, 0.0099999997764825820923 ;  /* 0x3c23d70a04067421 */ /* 0x000fe20000000000 */
[----:B------:R-:W-:Y:S02]  /*01b0*/  IMAD.MOV.U32 R7, RZ, RZ, RZ ;  /* 0x000000ffff077224 */ /* 0x000fe400078e00ff */
[----:B------:R-:W-:Y:S01]  /*01c0*/  IMAD.MOV.U32 R10, RZ, RZ, RZ ;  /* 0x000000ffff0a7224 */ /* 0x000fe200078e00ff */
[----:B0-----:R-:W-:-:S13]  /*01d0*/  ISETP.GE.U32.AND P2, PT, R0, 0x10, PT ;  /* 0x000000100000780c */ /* 0x001fda0003f46070 */
[----:B------:R-:W-:Y:S05]  /*01e0*/  @!P2 BRA `(.L_x_25) ;  /* 0x0000000000eca947 */ /* 0x000fea0003800000 */
[----:B------:R-:W-:Y:S02]  /*01f0*/  IMAD.U32 R9, RZ, RZ, UR7 ;  /* 0x00000007ff097e24 */ /* 0x000fe4000f8e00ff */
[----:B------:R-:W-:Y:S02]  /*0200*/  IMAD.U32 R8, RZ, RZ, UR6 ;  /* 0x00000006ff087e24 */ /* 0x000fe4000f8e00ff */
[----:B------:R-:W-:Y:S02]  /*0210*/  IMAD.MOV.U32 R7, RZ, RZ, RZ ;  /* 0x000000ffff077224 */ /* 0x000fe400078e00ff */
[----:B------:R-:W-:Y:S02]  /*0220*/  IMAD.U32 R9, RZ, RZ, UR5 ;  /* 0x00000005ff097e24 */ /* 0x000fe4000f8e00ff */
[----:B------:R-:W-:-:S07]  /*0230*/  IMAD.MOV.U32 R10, RZ, RZ, R5 ;  /* 0x000000ffff0a7224 */ /* 0x000fce00078e0005 */
.L_x_26:
[----:B------:R-:W2:Y:S04]  /*0240*/  LDG.E R11, desc[UR8][R8.64+-0x20] ;  /* 0xffffe008080b7981 */ /* 0x000ea8000c1e1900 */
[----:B------:R-:W3:Y:S04]  /*0250*/  LDG.E R14, desc[UR8][R8.64+-0x1c] ;  /* 0xffffe408080e7981 */ /* 0x000ee8000c1e1900 */
[----:B------:R-:W4:Y:S04]  /*0260*/  LDG.E R15, desc[UR8][R8.64+-0x18] ;  /* 0xffffe808080f7981 */ /* 0x000f28000c1e1900 */
[----:B------:R-:W5:Y:S04]  /*0270*/  LDG.E R16, desc[UR8][R8.64+-0x14] ;  /* 0xffffec0808107981 */ /* 0x000f68000c1e1900 */
        /* <DEDUP_REMOVED lines=9> */
[----:B------:R-:W5:Y:S01]  /*0310*/  LDG.E R26, desc[UR8][R8.64+0x1c] ;  /* 0x00001c08081a7981 */ /* 0x000f62000c1e1900 */
[----:B--2---:R-:W-:-:S02]  /*0320*/  FSETP.GE.AND P2, PT, R11, R6, PT ;  /* 0x000000060b00720b */ /* 0x004fc40003f46000 */
[----:B---3--:R-:W-:-:S11]  /*0330*/  FSETP.GE.AND P3, PT, R14, R6, PT ;  /* 0x000000060e00720b */ /* 0x008fd60003f66000 */
[----:B------:R-:W-:Y:S02]  /*0340*/  @P2 FADD R7, R11, R7 ;  /* 0x000000070b072221 */ /* 0x000fe40000000000 */
[----:B------:R-:W2:Y:S02]  /*0350*/  LDG.E R11, desc[UR8][R8.64+0x14] ;  /* 0x00001408080b7981 */ /* 0x000ea4000c1e1900 */
[----:B------:R-:W-:Y:S02]  /*0360*/  @P3 FADD R7, R7, R14 ;  /* 0x0000000e07073221 */ /* 0x000fe40000000000 */
[----:B------:R0:W3:Y:S01]  /*0370*/  LDG.E R14, desc[UR8][R8.64+0x18] ;  /* 0x00001808080e7981 */ /* 0x0000e2000c1e1900 */
[-C--:B----4-:R-:W-:Y:S02]  /*0380*/  FSETP.GE.AND P3, PT, R15, R6.reuse, PT ;  /* 0x000000060f00720b */ /* 0x090fe40003f66000 */
[-C--:B-----5:R-:W-:Y:S02]  /*0390*/  FSETP.GE.AND P4, PT, R16, R6.reuse, PT ;  /* 0x000000061000720b */ /* 0x0a0fe40003f86000 */
[----:B------:R-:W-:-:S02]  /*03a0*/  FSETP.GE.AND P2, PT, R17, R6, PT ;  /* 0x000000061100720b */ /* 0x000fc40003f46000 */
[----:B------:R-:W-:-:S07]  /*03b0*/  FSETP.GE.AND P6, PT, R18, R6, PT ;  /* 0x000000061200720b */ /* 0x000fce0003fc6000 */
[----:B------:R-:W-:-:S04]  /*03c0*/  @P3 FADD R7, R7, R15 ;  /* 0x0000000f07073221 */ /* 0x000fc80000000000 */
[----:B------:R-:W-:Y:S01]  /*03d0*/  @P4 FADD R7, R7, R16 ;  /* 0x0000001007074221 */ /* 0x000fe20000000000 */
[-C--:B------:R-:W-:Y:S02]  /*03e0*/  FSETP.GE.AND P4, PT, R19, R6.reuse, PT ;  /* 0x000000061300720b */ /* 0x080fe40003f86000 */
[-C--:B------:R-:W-:Y:S01]  /*03f0*/  FSETP.GE.AND P5, PT, R20, R6.reuse, PT ;  /* 0x000000061400720b */ /* 0x080fe20003fa6000 */
[----:B------:R-:W-:Y:S01]  /*0400*/  @P2 FADD R7, R7, R17 ;  /* 0x0000001107072221 */ /* 0x000fe20000000000 */
[----:B------:R-:W-:-:S03]  /*0410*/  FSETP.GE.AND P3, PT, R21, R6, PT ;  /* 0x000000061500720b */ /* 0x000fc60003f66000 */
[----:B------:R-:W-:Y:S01]  /*0420*/  @P6 FADD R7, R7, R18 ;  /* 0x0000001207076221 */ /* 0x000fe20000000000 */
[----:B------:R-:W-:-:S05]  /*0430*/  FSETP.GE.AND P2, PT, R22, R6, PT ;  /* 0x000000061600720b */ /* 0x000fca0003f46000 */
[----:B------:R-:W-:Y:S01]  /*0440*/  @P4 FADD R7, R7, R19 ;  /* 0x0000001307074221 */ /* 0x000fe20000000000 */
[----:B------:R-:W-:-:S03]  /*0450*/  FSETP.GE.AND P4, PT, R23, R6, PT ;  /* 0x000000061700720b */ /* 0x000fc60003f86000 */
[----:B------:R-:W-:Y:S01]  /*0460*/  @P5 FADD R7, R7, R20 ;  /* 0x0000001407075221 */ /* 0x000fe20000000000 */
[----:B------:R-:W-:-:S03]  /*0470*/  FSETP.GE.AND P5, PT, R24, R6, PT ;  /* 0x000000061800720b */ /* 0x000fc60003fa6000 */
[----:B------:R-:W-:Y:S01]  /*0480*/  @P3 FADD R7, R7, R21 ;  /* 0x0000001507073221 */ /* 0x000fe20000000000 */
[----:B------:R-:W-:-:S03]  /*0490*/  FSETP.GE.AND P3, PT, R25, R6, PT ;  /* 0x000000061900720b */ /* 0x000fc60003f66000 */
[----:B------:R-:W-:-:S04]  /*04a0*/  @P2 FADD R7, R7, R22 ;  /* 0x0000001607072221 */ /* 0x000fc80000000000 */
[----:B------:R-:W-:-:S04]  /*04b0*/  @P4 FADD R7, R7, R23 ;  /* 0x0000001707074221 */ /* 0x000fc80000000000 */
[----:B------:R-:W-:Y:S01]  /*04c0*/  @P5 FADD R7, R7, R24 ;  /* 0x0000001807075221 */ /* 0x000fe20000000000 */
[----:B------:R-:W-:-:S03]  /*04d0*/  VIADD R10, R10, 0x10 ;  /* 0x000000100a0a7836 */ /* 0x000fc60000000000 */
[----:B------:R-:W-:Y:S01]  /*04e0*/  @P3 FADD R7, R7, R25 ;  /* 0x0000001907073221 */ /* 0x000fe20000000000 */
[----:B------:R-:W-:Y:S02]  /*04f0*/  FSETP.GE.AND P4, PT, R26, R6, PT ;  /* 0x000000061a00720b */ /* 0x000fe40003f86000 */
[----:B0-----:R-:W-:-:S05]  /*0500*/  IADD3 R8, P3, PT, R8, 0x40, RZ ;  /* 0x0000004008087810 */ /* 0x001fca0007f7e0ff */
[----:B------:R-:W-:Y:S01]  /*0510*/  IMAD.X R9, RZ, RZ, R9, P3 ;  /* 0x000000ffff097224 */ /* 0x000fe200018e0609 */
[-C--:B--2---:R-:W-:Y:S02]  /*0520*/  FSETP.GE.AND P2, PT, R11, R6.reuse, PT ;  /* 0x000000060b00720b */ /* 0x084fe40003f46000 */
[----:B---3--:R-:W-:-:S11]  /*0530*/  FSETP.GE.AND P6, PT, R14, R6, PT ;  /* 0x000000060e00720b */ /* 0x008fd60003fc6000 */
[----:B------:R-:W-:Y:S01]  /*0540*/  @P2 FADD R7, R7, R11 ;  /* 0x0000000b07072221 */ /* 0x000fe20000000000 */
[----:B------:R-:W-:-:S03]  /*0550*/  ISETP.NE.AND P2, PT, R10, RZ, PT ;  /* 0x000000ff0a00720c */ /* 0x000fc60003f45270 */
[----:B------:R-:W-:-:S04]  /*0560*/  @P6 FADD R7, R7, R14 ;  /* 0x0000000e07076221 */ /* 0x000fc80000000000 */
[----:B------:R-:W-:-:S06]  /*0570*/  @P4 FADD R7, R7, R26 ;  /* 0x0000001a07074221 */ /* 0x000fcc0000000000 */
[----:B------:R-:W-:Y:S05]  /*0580*/  @P2 BRA `(.L_x_26) ;  /* 0xfffffffc002c2947 */ /* 0x000fea000383ffff */
[----:B------:R-:W-:-:S07]  /*0590*/  IMAD.MOV.U32 R10, RZ, RZ, R2 ;  /* 0x000000ffff0a7224 */ /* 0x000fce00078e0002 */
.L_x_25:
[----:B------:R-:W-:-:S13]  /*05a0*/  ISETP.NE.AND P2, PT, R12, RZ, PT ;  /* 0x000000ff0c00720c */ /* 0x000fda0003f45270 */
[----:B------:R-:W-:Y:S05]  /*05b0*/  @!P2 BRA `(.L_x_27) ;  /* 0x0000000000fca947 */ /* 0x000fea0003800000 */
[----:B------:R-:W-:Y:S01]  /*05c0*/  ISETP.NE.AND P2, PT, R13, RZ, PT ;  /* 0x000000ff0d00720c */ /* 0x000fe20003f45270 */
[----:B------:R-:W-:-:S12]  /*05d0*/  @!P0 BRA `(.L_x_28) ;  /* 0x00000000006c8947 */ /* 0x000fd80003800000 */
[----:B------:R-:W0:Y:S02]  /*05e0*/  LDC.64 R8, c[0x0][0x380] ;  /* 0x0000e000ff087b82 */ /* 0x000e240000000a00 */
[----:B0-----:R-:W-:-:S05]  /*05f0*/  IMAD.WIDE.U32 R8, R10, 0x4, R8 ;  /* 0x000000040a087825 */ /* 0x001fca00078e0008 */
[----:B------:R-:W2:Y:S04]  /*0600*/  LDG.E R11, desc[UR8][R8.64] ;  /* 0x00000008080b7981 */ /* 0x000ea8000c1e1900 */
[----:B------:R-:W3:Y:S04]  /*0610*/  LDG.E R14, desc[UR8][R8.64+0x4] ;  /* 0x00000408080e7981 */ /* 0x000ee8000c1e1900 */
[----:B------:R-:W4:Y:S04]  /*0620*/  LDG.E R15, desc[UR8][R8.64+0x8] ;  /* 0x00000808080f7981 */ /* 0x000f28000c1e1900 */
[----:B------:R-:W5:Y:S04]  /*0630*/  LDG.E R16, desc[UR8][R8.64+0xc] ;  /* 0x00000c0808107981 */ /* 0x000f68000c1e1900 */
[----:B------:R-:W5:Y:S04]  /*0640*/  LDG.E R17, desc[UR8][R8.64+0x10] ;  /* 0x0000100808117981 */ /* 0x000f68000c1e1900 */
[----:B------:R-:W5:Y:S04]  /*0650*/  LDG.E R18, desc[UR8][R8.64+0x14] ;  /* 0x0000140808127981 */ /* 0x000f68000c1e1900 */
[----:B------:R-:W5:Y:S04]  /*0660*/  LDG.E R19, desc[UR8][R8.64+0x18] ;  /* 0x0000180808137981 */ /* 0x000f68000c1e1900 */
[----:B------:R-:W5:Y:S01]  /*0670*/  LDG.E R20, desc[UR8][R8.64+0x1c] ;  /* 0x00001c0808147981 */ /* 0x000f62000c1e1900 */
[----:B------:R-:W-:Y:S01]  /*0680*/  VIADD R10, R10, 0x8 ;  /* 0x000000080a0a7836 */ /* 0x000fe20000000000 */
[----:B--2---:R-:W-:-:S02]  /*0690*/  FSETP.GE.AND P5, PT, R11, R6, PT ;  /* 0x000000060b00720b */ /* 0x004fc40003fa6000 */
[-C--:B---3--:R-:W-:Y:S02]  /*06a0*/  FSETP.GE.AND P6, PT, R14, R6.reuse, PT ;  /* 0x000000060e00720b */ /* 0x088fe40003fc6000 */
[-C--:B----4-:R-:W-:Y:S02]  /*06b0*/  FSETP.GE.AND P3, PT, R15, R6.reuse, PT ;  /* 0x000000060f00720b */ /* 0x090fe40003f66000 */
[----:B-----5:R-:W-:-:S07]  /*06c0*/  FSETP.GE.AND P4, PT, R16, R6, PT ;  /* 0x000000061000720b */ /* 0x020fce0003f86000 */
[----:B------:R-:W-:Y:S01]  /*06d0*/  @P5 FADD R7, R7, R11 ;  /* 0x0000000b07075221 */ /* 0x000fe20000000000 */
[----:B------:R-:W-:-:S03]  /*06e0*/  FSETP.GE.AND P5, PT, R17, R6, PT ;  /* 0x000000061100720b */ /* 0x000fc60003fa6000 */
        /* <DEDUP_REMOVED lines=8> */
[----:B------:R-:W-:-:S04]  /*0770*/  @P3 FADD R7, R7, R19 ;  /* 0x0000001307073221 */ /* 0x000fc80000000000 */
[----:B------:R-:W-:-:S07]  /*0780*/  @P4 FADD R7, R7, R20 ;  /* 0x0000001407074221 */ /* 0x000fce0000000000 */
.L_x_28:
        /* <DEDUP_REMOVED lines=8> */
[----:B------:R-:W5:Y:S01]  /*0810*/  LDG.E R16, desc[UR8][R8.64+0xc] ;  /* 0x00000c0808107981 */ /* 0x000f62000c1e1900 */
[----:B------:R-:W-:Y:S01]  /*0820*/  VIADD R10, R10, 0x4 ;  /* 0x000000040a0a7836 */ /* 0x000fe20000000000 */
[----:B--2---:R-:W-:-:S02]  /*0830*/  FSETP.GE.AND P3, PT, R11, R6, PT ;  /* 0x000000060b00720b */ /* 0x004fc40003f66000 */
[-C--:B---3--:R-:W-:Y:S02]  /*0840*/  FSETP.GE.AND P4, PT, R14, R6.reuse, PT ;  /* 0x000000060e00720b */ /* 0x088fe40003f86000 */
[-C--:B----4-:R-:W-:Y:S02]  /*0850*/  FSETP.GE.AND P5, PT, R15, R6.reuse, PT ;  /* 0x000000060f00720b */ /* 0x090fe40003fa6000 */
[----:B-----5:R-:W-:-:S07]  /*0860*/  FSETP.GE.AND P6, PT, R16, R6, PT ;  /* 0x000000061000720b */ /* 0x020fce0003fc6000 */
[----:B------:R-:W-:-:S04]  /*0870*/  @P3 FADD R7, R7, R11 ;  /* 0x0000000b07073221 */ /* 0x000fc80000000000 */
[----:B------:R-:W-:-:S04]  /*0880*/  @P4 FADD R7, R7, R14 ;  /* 0x0000000e07074221 */ /* 0x000fc80000000000 */
[----:B------:R-:W-:-:S04]  /*0890*/  @P5 FADD R7, R7, R15 ;  /* 0x0000000f07075221 */ /* 0x000fc80000000000 */
[----:B------:R-:W-:-:S07]  /*08a0*/  @P6 FADD R7, R7, R16 ;  /* 0x0000001007076221 */ /* 0x000fce0000000000 */
.L_x_29:
[----:B------:R-:W-:Y:S05]  /*08b0*/  @!P2 BRA `(.L_x_27) ;  /* 0x00000000003ca947 */ /* 0x000fea0003800000 */
[----:B------:R-:W0:Y:S02]  /*08c0*/  LDC.64 R8, c[0x0][0x380] ;  /* 0x0000e000ff087b82 */ /* 0x000e240000000a00 */
[----:B0-----:R-:W-:-:S05]  /*08d0*/  IMAD.WIDE.U32 R8, R10, 0x4, R8 ;  /* 0x000000040a087825 */ /* 0x001fca00078e0008 */
[----:B------:R-:W2:Y:S01]  /*08e0*/  LDG.E R10, desc[UR8][R8.64] ;  /* 0x00000008080a7981 */ /* 0x000ea2000c1e1900 */
[----:B------:R-:W-:Y:S02]  /*08f0*/  ISETP.NE.AND P3, PT, R3, 0x1, PT ;  /* 0x000000010300780c */ /* 0x000fe40003f65270 */
[----:B--2---:R-:W-:-:S13]  /*0900*/  FSETP.GE.AND P2, PT, R10, R6, PT ;  /* 0x000000060a00720b */ /* 0x004fda0003f46000 */
[----:B------:R-:W-:Y:S01]  /*0910*/  @P2 FADD R7, R7, R10 ;  /* 0x0000000a07072221 */ /* 0x000fe20000000000 */
[----:B------:R-:W-:Y:S06]  /*0920*/  @!P3 BRA `(.L_x_27) ;  /* 0x000000000020b947 */ /* 0x000fec0003800000 */
[----:B------:R-:W2:Y:S01]  /*0930*/  LDG.E R10, desc[UR8][R8.64+0x4] ;  /* 0x00000408080a7981 */ /* 0x000ea2000c1e1900 */
[----:B------:R-:W-:Y:S02]  /*0940*/  ISETP.NE.AND P3, PT, R3, 0x2, PT ;  /* 0x000000020300780c */ /* 0x000fe40003f65270 */
[----:B--2---:R-:W-:-:S13]  /*0950*/  FSETP.GE.AND P2, PT, R10, R6, PT ;  /* 0x000000060a00720b */ /* 0x004fda0003f46000 */
[----:B------:R-:W-:Y:S01]  /*0960*/  @P2 FADD R7, R7, R10 ;  /* 0x0000000a07072221 */ /* 0x000fe20000000000 */
[----:B------:R-:W-:Y:S06]  /*0970*/  @!P3 BRA `(.L_x_27) ;  /* 0x00000000000cb947 */ /* 0x000fec0003800000 */
[----:B------:R-:W2:Y:S02]  /*0980*/  LDG.E R8, desc[UR8][R8.64+0x8] ;  /* 0x0000080808087981 */ /* 0x000ea4000c1e1900 */
[----:B--2---:R-:W-:-:S13]  /*0990*/  FSETP.GE.AND P2, PT, R8, R6, PT ;  /* 0x000000060800720b */ /* 0x004fda0003f46000 */
[----:B------:R-:W-:-:S07]  /*09a0*/  @P2 FADD R7, R7, R8 ;  /* 0x0000000807072221 */ /* 0x000fce0000000000 */
.L_x_27:
[----:B------:R-:W0:Y:S02]  /*09b0*/  LDCU UR10, c[0x0][0x38c] ;  /* 0x00007180ff0a77ac */ /* 0x000e240008000800 */
[----:B0-----:R-:W-:-:S13]  /*09c0*/  FSETP.GE.AND P2, PT, R7, UR10, PT ;  /* 0x0000000a07007c0b */ /* 0x001fda000bf46000 */
[----:B------:R-:W-:Y:S05]  /*09d0*/  @!P2 BRA `(.L_x_30) ;  /* 0x000000000020a947 */ /* 0x000fea0003800000 */
[----:B------:R-:W-:Y:S01]  /*09e0*/  UIADD3 UR4, UPT, UPT, UR4, 0x1, URZ ;  /* 0x0000000104047890 */ /* 0x000fe2000fffe0ff */
[----:B------:R-:W-:-:S03]  /*09f0*/  IMAD.MOV.U32 R4, RZ, RZ, R6 ;  /* 0x000000ffff047224 */ /* 0x000fc600078e0006 */
[----:B------:R-:W-:-:S09]  /*0a00*/  UISETP.NE.AND UP0, UPT, UR4, 0x32, UPT ;  /* 0x000000320400788c */ /* 0x000fd2000bf05270 */
[----:B------:R-:W-:Y:S05]  /*0a10*/  BRA.U !UP0, `(.L_x_30) ;  /* 0x0000000108107547 */ /* 0x000fea000b800000 */
[----:B------:R-:W-:Y:S05]  /*0a20*/  BRA `(.L_x_31) ;  /* 0xfffffff400d87947 */ /* 0x000fea000383ffff */
.L_x_24:
[----:B------:R-:W0:Y:S02]  /*0a30*/  LDCU UR4, c[0x0][0x38c] ;  /* 0x00007180ff0477ac */ /* 0x000e240008000800 */
[----:B0-----:R-:W-:-:S04]  /*0a40*/  FSETP.LTU.AND P0, PT, RZ, UR4, PT ;  /* 0x00000004ff007c0b */ /* 0x001fc8000bf09000 */
[----:B------:R-:W-:-:S09]  /*0a50*/  FSEL R4, RZ, 0.49999979138374328613, P0 ;  /* 0x3efffff9ff047808 */ /* 0x000fd20000000000 */
.L_x_30:
[----:B------:R-:W-:-:S13]  /*0a60*/  ISETP.GE.AND P0, PT, R0, 0x1, PT ;  /* 0x000000010000780c */ /* 0x000fda0003f06270 */
[----:B------:R-:W-:Y:S05]  /*0a70*/  @!P0 EXIT ;  /* 0x000000000000894d */ /* 0x000fea0003800000 */
[----:B------:R-:W-:Y:S01]  /*0a80*/  ISETP.GE.U32.AND P1, PT, R0, 0x10, PT ;  /* 0x000000100000780c */ /* 0x000fe20003f26070 */
[----:B------:R-:W-:Y:S01]  /*0a90*/  FMUL R4, R4, 0.89999997615814208984 ;  /* 0x3f66666604047820 */ /* 0x000fe20000400000 */
[----:B------:R-:W-:Y:S01]  /*0aa0*/  LOP3.LUT R14, R0, 0xf, RZ, 0xc0, !PT ;  /* 0x0000000f000e7812 */ /* 0x000fe200078ec0ff */
[----:B------:R-:W-:-:S03]  /*0ab0*/  IMAD.MOV.U32 R5, RZ, RZ, RZ ;  /* 0x000000ffff057224 */ /* 0x000fc600078e00ff */
[----:B------:R-:W-:-:S07]  /*0ac0*/  ISETP.NE.AND P0, PT, R14, RZ, PT ;  /* 0x000000ff0e00720c */ /* 0x000fce0003f05270 */
[----:B------:R-:W-:Y:S06]  /*0ad0*/  @!P1 BRA `(.L_x_32) ;  /* 0x0000000000f89947 */ /* 0x000fec0003800000 */
[----:B------:R-:W0:Y:S01]  /*0ae0*/  LDCU.64 UR4, c[0x0][0x380] ;  /* 0x00007000ff0477ac */ /* 0x000e220008000a00 */
[----:B------:R-:W-:-:S05]  /*0af0*/  LOP3.LUT R5, R0, 0x7ffffff0, RZ, 0xc0, !PT ;  /* 0x7ffffff000057812 */ /* 0x000fca00078ec0ff */
[----:B------:R-:W-:Y:S01]  /*0b00*/  IMAD.MOV R0, RZ, RZ, -R5 ;  /* 0x000000ffff007224 */ /* 0x000fe200078e0a05 */
[----:B0-----:R-:W-:-:S04]  /*0b10*/  UIADD3 UR4, UP0, UPT, UR4, 0x20, URZ ;  /* 0x0000002004047890 */ /* 0x001fc8000ff1e0ff */
[----:B------:R-:W-:Y:S02]  /*0b20*/  UIADD3.X UR5, UPT, UPT, URZ, UR5, URZ, UP0, !UPT ;  /* 0x00000005ff057290 */ /* 0x000fe400087fe4ff */
[----:B------:R-:W-:-:S04]  /*0b30*/  IMAD.U32 R6, RZ, RZ, UR4 ;  /* 0x00000004ff067e24 */ /* 0x000fc8000f8e00ff */
[----:B------:R-:W-:-:S07]  /*0b40*/  IMAD.U32 R7, RZ, RZ, UR5 ;  /* 0x00000005ff077e24 */ /* 0x000fce000f8e00ff */
.L_x_33:
[----:B0-----:R-:W-:Y:S02]  /*0b50*/  IMAD.MOV.U32 R2, RZ, RZ, R6 ;  /* 0x000000ffff027224 */ /* 0x001fe400078e0006 */
[----:B------:R-:W-:-:S05]  /*0b60*/  IMAD.MOV.U32 R3, RZ, RZ, R7 ;  /* 0x000000ffff037224 */ /* 0x000fca00078e0007 */
        /* <DEDUP_REMOVED lines=16> */
[----:B------:R-:W-:Y:S01]  /*0c70*/  VIADD R0, R0, 0x10 ;  /* 0x0000001000007836 */ /* 0x000fe20000000000 */
[----:B--2---:R-:W-:-:S02]  /*0c80*/  FSETP.GEU.AND P2, PT, R7, R4, PT ;  /* 0x000000040700720b */ /* 0x004fc40003f4e000 */
[-C--:B---3--:R-:W-:Y:S02]  /*0c90*/  FSETP.GEU.AND P3, PT, R9, R4.reuse, PT ;  /* 0x000000040900720b */ /* 0x088fe40003f6e000 */
[-C--:B----4-:R-:W-:Y:S02]  /*0ca0*/  FSETP.GEU.AND P4, PT, R11, R4.reuse, PT ;  /* 0x000000040b00720b */ /* 0x090fe40003f8e000 */
[----:B-----5:R-:W-:-:S07]  /*0cb0*/  FSETP.GEU.AND P5, PT, R13, R4, PT ;  /* 0x000000040d00720b */ /* 0x020fce0003fae000 */
[----:B------:R0:W-:Y:S01]  /*0cc0*/  @!P2 STG.E desc[UR8][R2.64+-0x20], RZ ;  /* 0xffffe0ff0200a986 */ /* 0x0001e2000c101908 */
[----:B------:R-:W-:-:S03]  /*0cd0*/  FSETP.GEU.AND P2, PT, R19, R4, PT ;  /* 0x000000041300720b */ /* 0x000fc60003f4e000 */
[----:B------:R0:W-:Y:S01]  /*0ce0*/  @!P3 STG.E desc[UR8][R2.64+-0x1c], RZ ;  /* 0xffffe4ff0200b986 */ /* 0x0001e2000c101908 */
[----:B------:R-:W-:-:S03]  /*0cf0*/  FSETP.GEU.AND P1, PT, R17, R4, PT ;  /* 0x000000041100720b */ /* 0x000fc60003f2e000 */
[----:B------:R0:W-:Y:S01]  /*0d00*/  @!P4 STG.E desc[UR8][R2.64+-0x18], RZ ;  /* 0xffffe8ff0200c986 */ /* 0x0001e2000c101908 */
[----:B------:R-:W-:-:S03]  /*0d10*/  FSETP.GEU.AND P6, PT, R15, R4, PT ;  /* 0x000000040f00720b */ /* 0x000fc60003fce000 */
[----:B------:R0:W-:Y:S01]  /*0d20*/  @!P5 STG.E desc[UR8][R2.64+-0x14], RZ ;  /* 0xffffecff0200d986 */ /* 0x0001e2000c101908 */
[----:B------:R-:W-:-:S03]  /*0d30*/  FSETP.GEU.AND P3, PT, R21, R4, PT ;  /* 0x000000041500720b */ /* 0x000fc60003f6e000 */
[----:B------:R0:W-:Y:S01]  /*0d40*/  @!P2 STG.E desc[UR8][R2.64+-0x8], RZ ;  /* 0xfffff8ff0200a986 */ /* 0x0001e2000c101908 */
[-C--:B------:R-:W-:Y:S02]  /*0d50*/  FSETP.GEU.AND P4, PT, R23, R4.reuse, PT ;  /* 0x000000041700720b */ /* 0x080fe40003f8e000 */
[-C--:B------:R-:W-:Y:S02]  /*0d60*/  FSETP.GEU.AND P5, PT, R25, R4.reuse, PT ;  /* 0x000000041900720b */ /* 0x080fe40003fae000 */
[-C--:B------:R-:W-:Y:S01]  /*0d70*/  FSETP.GEU.AND P2, PT, R6, R4.reuse, PT ;  /* 0x000000040600720b */ /* 0x080fe20003f4e000 */
        /* <DEDUP_REMOVED lines=11> */
[----:B------:R-:W-:-:S03]  /*0e30*/  ISETP.NE.AND P2, PT, R0, RZ, PT ;  /* 0x000000ff0000720c */ /* 0x000fc60003f45270 */
[----:B------:R0:W-:Y:S01]  /*0e40*/  @!P1 STG.E desc[UR8][R2.64+0xc], RZ ;  /* 0x00000cff02009986 */ /* 0x0001e2000c101908 */
[----:B------:R-:W-:-:S03]  /*0e50*/  IADD3 R6, P1, PT, R2, 0x40, RZ ;  /* 0x0000004002067810 */ /* 0x000fc60007f3e0ff */
[----:B------:R0:W-:Y:S04]  /*0e60*/  @!P6 STG.E desc[UR8][R2.64+0x8], RZ ;  /* 0x000008ff0200e986 */ /* 0x0001e8000c101908 */
[----:B------:R0:W-:Y:S01]  /*0e70*/  @!P3 STG.E desc[UR8][R2.64+0x14], RZ ;  /* 0x000014ff0200b986 */ /* 0x0001e2000c101908 */
[----:B------:R-:W-:-:S03]  /*0e80*/  IMAD.X R7, RZ, RZ, R3, P1 ;  /* 0x000000ffff077224 */ /* 0x000fc600008e0603 */
[----:B------:R0:W-:Y:S04]  /*0e90*/  @!P4 STG.E desc[UR8][R2.64+0x18], RZ ;  /* 0x000018ff0200c986 */ /* 0x0001e8000c101908 */
[----:B------:R0:W-:Y:S01]  /*0ea0*/  @!P5 STG.E desc[UR8][R2.64+0x1c], RZ ;  /* 0x00001cff0200d986 */ /* 0x0001e2000c101908 */
[----:B------:R-:W-:Y:S05]  /*0eb0*/  @P2 BRA `(.L_x_33) ;  /* 0xfffffffc00242947 */ /* 0x000fea000383ffff */
.L_x_32:
[----:B------:R-:W-:Y:S05]  /*0ec0*/  @!P0 EXIT ;  /* 0x000000000000894d */ /* 0x000fea0003800000 */
[----:B------:R-:W1:Y:S01]  /*0ed0*/  LDCU UR4, c[0x0][0x388] ;  /* 0x00007100ff0477ac */ /* 0x000e620008000800 */
[----:B------:R-:W-:Y:S01]  /*0ee0*/  ISETP.GE.U32.AND P1, PT, R14, 0x8, PT ;  /* 0x000000080e00780c */ /* 0x000fe20003f26070 */
[----:B-1----:R-:W-:-:S06]  /*0ef0*/  ULOP3.LUT UR5, UR4, 0x7, URZ, 0xc0, !UPT ;  /* 0x0000000704057892 */ /* 0x002fcc000f8ec0ff */
[----:B------:R-:W-:-:S06]  /*0f00*/  ISETP.NE.AND P0, PT, RZ, UR5, PT ;  /* 0x00000005ff007c0c */ /* 0x000fcc000bf05270 */
[----:B------:R-:W-:Y:S07]  /*0f10*/  @!P1 BRA `(.L_x_34) ;  /* 0x00000000006c9947 */ /* 0x000fee0003800000 */
[----:B0-----:R-:W0:Y:S02]  /*0f20*/  LDC.64 R2, c[0x0][0x380] ;  /* 0x0000e000ff027b82 */ /* 0x001e240000000a00 */
        /* <DEDUP_REMOVED lines=22> */
[----:B------:R1:W-:Y:S04]  /*1090*/  @!P4 STG.E desc[UR8][R2.64+0x10], RZ ;  /* 0x000010ff0200c986 */ /* 0x0003e8000c101908 */
[----:B------:R1:W-:Y:S04]  /*10a0*/  @!P5 STG.E desc[UR8][R2.64+0x14], RZ ;  /* 0x000014ff0200d986 */ /* 0x0003e8000c101908 */
[----:B------:R1:W-:Y:S04]  /*10b0*/  @!P6 STG.E desc[UR8][R2.64+0x18], RZ ;  /* 0x000018ff0200e986 */ /* 0x0003e8000c101908 */
[----:B------:R1:W-:Y:S02]  /*10c0*/  @!P1 STG.E desc[UR8][R2.64+0x1c], RZ ;  /* 0x00001cff02009986 */ /* 0x0003e4000c101908 */
.L_x_34:
[----:B------:R-:W-:Y:S05]  /*10d0*/  @!P0 EXIT ;  /* 0x000000000000894d */ /* 0x000fea0003800000 */
[----:B------:R-:W-:Y:S02]  /*10e0*/  UISETP.GE.U32.AND UP0, UPT, UR5, 0x4, UPT ;  /* 0x000000040500788c */ /* 0x000fe4000bf06070 */
[----:B------:R-:W-:-:S06]  /*10f0*/  ULOP3.LUT UR4, UR4, 0x3, URZ, 0xc0, !UPT ;  /* 0x0000000304047892 */ /* 0x000fcc000f8ec0ff */
[----:B------:R-:W-:Y:S01]  /*1100*/  ISETP.NE.AND P4, PT, RZ, UR4, PT ;  /* 0x00000004ff007c0c */ /* 0x000fe2000bf85270 */
[----:B------:R-:W-:-:S12]  /*1110*/  BRA.U !UP0, `(.L_x_35) ;  /* 0x00000001083c7547 */ /* 0x000fd8000b800000 */
[----:B01----:R-:W0:Y:S02]  /*1120*/  LDC.64 R2, c[0x0][0x380] ;  /* 0x0000e000ff027b82 */ /* 0x003e240000000a00 */
[----:B0-----:R-:W-:-:S05]  /*1130*/  IMAD.WIDE.U32 R2, R5, 0x4, R2 ;  /* 0x0000000405027825 */ /* 0x001fca00078e0002 */
[----:B------:R-:W2:Y:S04]  /*1140*/  LDG.E R7, desc[UR8][R2.64] ;  /* 0x0000000802077981 */ /* 0x000ea8000c1e1900 */
[----:B------:R-:W3:Y:S04]  /*1150*/  LDG.E R9, desc[UR8][R2.64+0x4] ;  /* 0x0000040802097981 */ /* 0x000ee8000c1e1900 */
[----:B------:R-:W4:Y:S04]  /*1160*/  LDG.E R11, desc[UR8][R2.64+0x8] ;  /* 0x00000808020b7981 */ /* 0x000f28000c1e1900 */
[----:B------:R-:W5:Y:S01]  /*1170*/  LDG.E R13, desc[UR8][R2.64+0xc] ;  /* 0x00000c08020d7981 */ /* 0x000f62000c1e1900 */
[----:B------:R-:W-:Y:S01]  /*1180*/  VIADD R5, R5, 0x4 ;  /* 0x0000000405057836 */ /* 0x000fe20000000000 */
[----:B--2---:R-:W-:-:S02]  /*1190*/  FSETP.GEU.AND P0, PT, R7, R4, PT ;  /* 0x000000040700720b */ /* 0x004fc40003f0e000 */
[-C--:B---3--:R-:W-:Y:S02]  /*11a0*/  FSETP.GEU.AND P1, PT, R9, R4.reuse, PT ;  /* 0x000000040900720b */ /* 0x088fe40003f2e000 */
[-C--:B----4-:R-:W-:Y:S02]  /*11b0*/  FSETP.GEU.AND P2, PT, R11, R4.reuse, PT ;  /* 0x000000040b00720b */ /* 0x090fe40003f4e000 */
[----:B-----5:R-:W-:-:S07]  /*11c0*/  FSETP.GEU.AND P3, PT, R13, R4, PT ;  /* 0x000000040d00720b */ /* 0x020fce0003f6e000 */
[----:B------:R2:W-:Y:S04]  /*11d0*/  @!P0 STG.E desc[UR8][R2.64], RZ ;  /* 0x000000ff02008986 */ /* 0x0005e8000c101908 */
[----:B------:R2:W-:Y:S04]  /*11e0*/  @!P1 STG.E desc[UR8][R2.64+0x4], RZ ;  /* 0x000004ff02009986 */ /* 0x0005e8000c101908 */
[----:B------:R2:W-:Y:S04]  /*11f0*/  @!P2 STG.E desc[UR8][R2.64+0x8], RZ ;  /* 0x000008ff0200a986 */ /* 0x0005e8000c101908 */
[----:B------:R2:W-:Y:S02]  /*1200*/  @!P3 STG.E desc[UR8][R2.64+0xc], RZ ;  /* 0x00000cff0200b986 */ /* 0x0005e4000c101908 */
.L_x_35:
[----:B------:R-:W-:Y:S05]  /*1210*/  @!P4 EXIT ;  /* 0x000000000000c94d */ /* 0x000fea0003800000 */
[----:B012---:R-:W0:Y:S01]  /*1220*/  LDC.64 R2, c[0x0][0x380] ;  /* 0x0000e000ff027b82 */ /* 0x007e220000000a00 */
[----:B------:R-:W-:Y:S01]  /*1230*/  UIADD3 UR4, UPT, UPT, -UR4, URZ, URZ ;  /* 0x000000ff04047290 */ /* 0x000fe2000fffe1ff */
[----:B0-----:R-:W-:-:S11]  /*1240*/  IMAD.WIDE.U32 R2, R5, 0x4, R2 ;  /* 0x0000000405027825 */ /* 0x001fd600078e0002 */
.L_x_36:
[----:B------:R-:W2:Y:S01]  /*1250*/  LDG.E R5, desc[UR8][R2.64] ;  /* 0x0000000802057981 */ /* 0x000ea2000c1e1900 */
[----:B------:R-:W-:-:S04]  /*1260*/  UIADD3 UR4, UPT, UPT, UR4, 0x1, URZ ;  /* 0x0000000104047890 */ /* 0x000fc8000fffe0ff */
[----:B------:R-:W-:Y:S01]  /*1270*/  UISETP.NE.AND UP0, UPT, UR4, URZ, UPT ;  /* 0x000000ff0400728c */ /* 0x000fe2000bf05270 */
[----:B--2---:R-:W-:-:S13]  /*1280*/  FSETP.GEU.AND P0, PT, R5, R4, PT ;  /* 0x000000040500720b */ /* 0x004fda0003f0e000 */
[----:B------:R0:W-:Y:S02]  /*1290*/  @!P0 STG.E desc[UR8][R2.64], RZ ;  /* 0x000000ff02008986 */ /* 0x0001e4000c101908 */
[----:B0-----:R-:W-:-:S05]  /*12a0*/  IADD3 R2, P0, PT, R2, 0x4, RZ ;  /* 0x0000000402027810 */ /* 0x001fca0007f1e0ff */
[----:B------:R-:W-:Y:S01]  /*12b0*/  IMAD.X R3, RZ, RZ, R3, P0 ;  /* 0x000000ffff037224 */ /* 0x000fe200000e0603 */
[----:B------:R-:W-:Y:S07]  /*12c0*/  BRA.U UP0, `(.L_x_36) ;  /* 0xfffffffd00e07547 */ /* 0x000fee000b83ffff */
[----:B------:R-:W-:Y:S05]  /*12d0*/  EXIT ;  /* 0x000000000000794d */ /* 0x000fea0003800000 */
.L_x_37:
        /* <DEDUP_REMOVED lines=10> */
.L_x_121:


//--------------------- .text._Z9topk_maskPfii    --------------------------
	.section	.text._Z9topk_maskPfii,"ax",@progbits
	.align	128
        .global         _Z9topk_maskPfii
        .type           _Z9topk_maskPfii,@function
        .size           _Z9topk_maskPfii,(.L_x_122 - _Z9topk_maskPfii)
        .other          _Z9topk_maskPfii,@"STO_CUDA_ENTRY STV_DEFAULT"
_Z9topk_maskPfii:
.text._Z9topk_maskPfii:
[----:B------:R-:W-:Y:S01]  /*0000*/  LDC R1, c[0x0][0x37c] ;  /* 0x0000df00ff017b82 */ /* 0x000fe20000000800 */
[----:B------:R-:W0:Y:S02]  /*0010*/  S2R R0, SR_TID.X ;  /* 0x0000000000007919 */ /* 0x000e240000002100 */
[----:B0-----:R-:W-:-:S13]  /*0020*/  ISETP.NE.AND P0, PT, R0, RZ, PT ;  /* 0x000000ff0000720c */ /* 0x001fda0003f05270 */
[----:B------:R-:W-:Y:S05]  /*0030*/  @P0 EXIT ;  /* 0x000000000000094d */ /* 0x000fea0003800000 */
[----:B------:R-:W0:Y:S01]  /*0040*/  LDCU.128 UR8, c[0x0][0x380] ;  /* 0x00007000ff0877ac */ /* 0x000e220008000c00 */
[----:B------:R-:W-:Y:S01]  /*0050*/  UMOV UR6, 0x8 ;  /* 0x0000000800067882 */ /* 0x000fe20000000000 */
[----:B------:R-:W-:Y:S01]  /*0060*/  UMOV UR7, 0x0 ;  /* 0x0000000000077882 */ /* 0x000fe20000000000 */
[----:B------:R-:W1:Y:S01]  /*0070*/  LDCU.64 UR12, c[0x0][0x358] ;  /* 0x00006b00ff0c77ac */ /* 0x000e620008000a00 */
[----:B0-----:R-:W-:Y:S01]  /*0080*/  IMAD.U32 R8, RZ, RZ, UR10 ;  /* 0x0000000aff087e24 */ /* 0x001fe2000f8e00ff */
[----:B------:R-:W-:-:S04]  /*0090*/  UIMAD.WIDE.U32 UR6, UR8, 0x1, UR6 ;  /* 0x00000001080678a5 */ /* 0x000fc8000f8e0006 */
[----:B------:R-:W-:-:S04]  /*00a0*/  VIMNMX R0, PT, PT, R8, UR11, PT ;  /* 0x0000000b08007c48 */ /* 0x000fc8000bfe0100 */
[----:B------:R-:W-:Y:S01]  /*00b0*/  ISETP.GE.AND P0, PT, R0, 0x1, PT ;  /* 0x000000010000780c */ /* 0x000fe20003f06270 */
[----:B------:R-:W-:-:S12]  /*00c0*/  IMAD.MOV.U32 R0, RZ, RZ, -0x800001 ;  /* 0xff7fffffff007424 */ /* 0x000fd800078e00ff */
[----:B-1----:R-:W-:Y:S05]  /*00d0*/  @!P0 BRA `(.L_x_38) ;  /* 0x0000001400388947 */ /* 0x002fea0003800000 */
[C---:B------:R-:W-:Y:S01]  /*00e0*/  LOP3.LUT R9, R8.reuse, 0x7ffffffc, RZ, 0xc0, !PT ;  /* 0x7ffffffc08097812 */ /* 0x040fe200078ec0ff */
[----:B------:R-:W-:Y:S01]  /*00f0*/  IMAD.MOV.U32 R0, RZ, RZ, -0x800001 ;  /* 0xff7fffffff007424 */ /* 0x000fe200078e00ff */
[----:B------:R-:W-:Y:S01]  /*0100*/  LOP3.LUT R10, R8, 0x3, RZ, 0xc0, !PT ;  /* 0x00000003080a7812 */ /* 0x000fe200078ec0ff */
[----:B------:R-:W-:Y:S02]  /*0110*/  UIADD3 UR9, UPT, UPT, UR7, UR9, URZ ;  /* 0x0000000907097290 */ /* 0x000fe4000fffe0ff */
[----:B------:R-:W-:Y:S01]  /*0120*/  IMAD.MOV R11, RZ, RZ, -R9 ;  /* 0x000000ffff0b7224 */ /* 0x000fe200078e0a09 */
[----:B------:R-:W-:-:S09]  /*0130*/  UMOV UR4, URZ ;  /* 0x000000ff00047c82 */ /* 0x000fd20008000000 */
.L_x_51:
[----:B------:R-:W0:Y:S01]  /*0140*/  LDCU UR5, c[0x0][0x38c] ;  /* 0x00007180ff0577ac */ /* 0x000e220008000800 */
[----:B------:R-:W-:Y:S01]  /*0150*/  IMAD.MOV.U32 R4, RZ, RZ, R0 ;  /* 0x000000ffff047224 */ /* 0x000fe200078e0000 */
[----:B------:R-:W-:Y:S02]  /*0160*/  UISETP.NE.AND UP0, UPT, UR4, URZ, UPT ;  /* 0x000000ff0400728c */ /* 0x000fe4000bf05270 */
[----:B------:R-:W-:-:S04]  /*0170*/  UIADD3 UR4, UPT, UPT, UR4, 0x1, URZ ;  /* 0x0000000104047890 */ /* 0x000fc8000fffe0ff */
[----:B0-----:R-:W-:-:S03]  /*0180*/  UISETP.NE.AND UP1, UPT, UR4, UR5, UPT ;  /* 0x000000050400728c */ /* 0x001fc6000bf25270 */
[----:B------:R-:W-:Y:S08]  /*0190*/  BRA.U UP0, `(.L_x_39) ;  /* 0x0000000900507547 */ /* 0x000ff0000b800000 */
[----:B------:R-:W0:Y:S01]  /*01a0*/  LDC R8, c[0x0][0x388] ;  /* 0x0000e200ff087b82 */ /* 0x000e220000000800 */
[----:B------:R-:W-:Y:S02]  /*01b0*/  IMAD.MOV.U32 R0, RZ, RZ, -0x800001 ;  /* 0xff7fffffff007424 */ /* 0x000fe400078e00ff */
[----:B------:R-:W-:Y:S01]  /*01c0*/  IMAD.MOV.U32 R5, RZ, RZ, RZ ;  /* 0x000000ffff057224 */ /* 0x000fe200078e00ff */
[----:B0-----:R-:W-:-:S13]  /*01d0*/  ISETP.GE.U32.AND P0, PT, R8, 0x4, PT ;  /* 0x000000040800780c */ /* 0x001fda0003f06070 */
[----:B------:R-:W-:Y:S05]  /*01e0*/  @!P0 BRA `(.L_x_40) ;  /* 0x0000000400f08947 */ /* 0x000fea0003800000 */
[----:B------:R-:W-:Y:S01]  /*01f0*/  ISETP.GT.AND P0, PT, R9, RZ, PT ;  /* 0x000000ff0900720c */ /* 0x000fe20003f04270 */
[----:B------:R-:W-:Y:S02]  /*0200*/  IMAD.MOV.U32 R0, RZ, RZ, -0x800001 ;  /* 0xff7fffffff007424 */ /* 0x000fe400078e00ff */
[----:B------:R-:W-:-:S10]  /*0210*/  IMAD.MOV.U32 R14, RZ, RZ, RZ ;  /* 0x000000ffff0e7224 */ /* 0x000fd400078e00ff */
[----:B------:R-:W-:Y:S05]  /*0220*/  @!P0 BRA `(.L_x_41) ;  /* 0x0000000400988947 */ /* 0x000fea0003800000 */
[----:B------:R-:W-:Y:S01]  /*0230*/  IMAD.IADD R2, R9, 0x1, -R14 ;  /* 0x0000000109027824 */ /* 0x000fe200078e0a0e */
[----:B------:R-:W-:-:S04]  /*0240*/  PLOP3.LUT P0, PT, PT, PT, PT, 0x80, 0x8 ;  /* 0x000000000008781c */ /* 0x000fc80003f0f070 */
[----:B------:R-:W-:-:S13]  /*0250*/  ISETP.GT.AND P1, PT, R2, 0xc, PT ;  /* 0x0000000c0200780c */ /* 0x000fda0003f24270 */
[----:B------:R-:W-:Y:S05]  /*0260*/  @!P1 BRA `(.L_x_42) ;  /* 0x0000000000f89947 */ /* 0x000fea0003800000 */
[----:B------:R-:W-:Y:S01]  /*0270*/  PLOP3.LUT P0, PT, PT, PT, PT, 0x8, 0x80 ;  /* 0x000000000080781c */ /* 0x000fe20003f0e170 */
[----:B------:R-:W-:-:S12]  /*0280*/  VIADD R12, R9, 0xfffffff4 ;  /* 0xfffffff4090c7836 */ /* 0x000fd80000000000 */
.L_x_43:
[----:B------:R-:W0:Y:S02]  /*0290*/  LDC.64 R2, c[0x0][0x380] ;  /* 0x0000e000ff027b82 */ /* 0x000e240000000a00 */
[----:B0-----:R-:W-:-:S05]  /*02a0*/  IMAD.WIDE.U32 R26, R14, 0x4, R2 ;  /* 0x000000040e1a7825 */ /* 0x001fca00078e0002 */
[----:B------:R-:W2:Y:S04]  /*02b0*/  LDG.E R13, desc[UR12][R26.64] ;  /* 0x0000000c1a0d7981 */ /* 0x000ea8000c1e1900 */
[----:B------:R-:W3:Y:S04]  /*02c0*/  LDG.E R20, desc[UR12][R26.64+0x4] ;  /* 0x0000040c1a147981 */ /* 0x000ee8000c1e1900 */
[----:B------:R-:W4:Y:S01]  /*02d0*/  LDG.E R19, desc[UR12][R26.64+0x8] ;  /* 0x0000080c1a137981 */ /* 0x000f22000c1e1900 */
[----:B------:R-:W-:-:S03]  /*02e0*/  VIADD R5, R14, 0x4 ;  /* 0x000000040e057836 */ /* 0x000fc60000000000 */
[----:B------:R0:W5:Y:S01]  /*02f0*/  LDG.E R18, desc[UR12][R26.64+0xc] ;  /* 0x00000c0c1a127981 */ /* 0x000162000c1e1900 */
[----:B------:R-:W-:-:S05]  /*0300*/  IMAD.WIDE.U32 R4, R5, 0x4, R2 ;  /* 0x0000000405047825 */ /* 0x000fca00078e0002 */
[----:B------:R-:W5:Y:S04]  /*0310*/  LDG.E R17, desc[UR12][R4.64] ;  /* 0x0000000c04117981 */ /* 0x000f68000c1e1900 */
[----:B------:R-:W5:Y:S04]  /*0320*/  LDG.E R16, desc[UR12][R4.64+0x4] ;  /* 0x0000040c04107981 */ /* 0x000f68000c1e1900 */
[----:B------:R-:W5:Y:S01]  /*0330*/  LDG.E R15, desc[UR12][R4.64+0x8] ;  /* 0x0000080c040f7981 */ /* 0x000f62000c1e1900 */
[----:B------:R-:W-:-:S03]  /*0340*/  VIADD R7, R14, 0x8 ;  /* 0x000000080e077836 */ /* 0x000fc60000000000 */
[----:B------:R-:W5:Y:S01]  /*0350*/  LDG.E R24, desc[UR12][R4.64+0xc] ;  /* 0x00000c0c04187981 */ /* 0x000f62000c1e1900 */
[----:B------:R-:W-:-:S05]  /*0360*/  IMAD.WIDE.U32 R6, R7, 0x4, R2 ;  /* 0x0000000407067825 */ /* 0x000fca00078e0002 */
[----:B------:R-:W5:Y:S04]  /*0370*/  LDG.E R23, desc[UR12][R6.64] ;  /* 0x0000000c06177981 */ /* 0x000f68000c1e1900 */
[----:B------:R-:W5:Y:S04]  /*0380*/  LDG.E R22, desc[UR12][R6.64+0x4] ;  /* 0x0000040c06167981 */ /* 0x000f68000c1e1900 */
[----:B------:R-:W5:Y:S01]  /*0390*/  LDG.E R21, desc[UR12][R6.64+0x8] ;  /* 0x0000080c06157981 */ /* 0x000f62000c1e1900 */
[----:B0-----:R-:W-:-:S03]  /*03a0*/  VIADD R27, R14, 0xc ;  /* 0x0000000c0e1b7836 */ /* 0x001fc60000000000 */
[----:B------:R-:W5:Y:S01]  /*03b0*/  LDG.E R25, desc[UR12][R6.64+0xc] ;  /* 0x00000c0c06197981 */ /* 0x000f62000c1e1900 */
[----:B------:R-:W-:-:S05]  /*03c0*/  IMAD.WIDE.U32 R2, R27, 0x4, R2 ;  /* 0x000000041b027825 */ /* 0x000fca00078e0002 */
[----:B------:R-:W5:Y:S04]  /*03d0*/  LDG.E R28, desc[UR12][R2.64] ;  /* 0x0000000c021c7981 */ /* 0x000f68000c1e1900 */
[----:B------:R-:W5:Y:S04]  /*03e0*/  LDG.E R27, desc[UR12][R2.64+0x4] ;  /* 0x0000040c021b7981 */ /* 0x000f68000c1e1900 */
[----:B------:R-:W5:Y:S04]  /*03f0*/  LDG.E R26, desc[UR12][R2.64+0x8] ;  /* 0x0000080c021a7981 */ /* 0x000f68000c1e1900 */
[----:B------:R-:W5:Y:S01]  /*0400*/  LDG.E R4, desc[UR12][R2.64+0xc] ;  /* 0x00000c0c02047981 */ /* 0x000f62000c1e1900 */
[----:B------:R-:W-:-:S05]  /*0410*/  VIADD R14, R14, 0x10 ;  /* 0x000000100e0e7836 */ /* 0x000fca0000000000 */
[----:B------:R-:W-:Y:S02]  /*0420*/  ISETP.GE.AND P2, PT, R14, R12, PT ;  /* 0x0000000c0e00720c */ /* 0x000fe40003f46270 */
[----:B--2---:R-:W-:-:S04]  /*0430*/  FSETP.GT.AND P1, PT, R13, R0, PT ;  /* 0x000000000d00720b */ /* 0x004fc80003f24000 */
[----:B------:R-:W-:-:S04]  /*0440*/  FSEL R13, R13, R0, P1 ;  /* 0x000000000d0d7208 */ /* 0x000fc80000800000 */
[----:B---3--:R-:W-:-:S04]  /*0450*/  FSETP.GT.AND P1, PT, R20, R13, PT ;  /* 0x0000000d1400720b */ /* 0x008fc80003f24000 */
[----:B------:R-:W-:-:S04]  /*0460*/  FSEL R20, R20, R13, P1 ;  /* 0x0000000d14147208 */ /* 0x000fc80000800000 */
[----:B----4-:R-:W-:-:S04]  /*0470*/  FSETP.GT.AND P1, PT, R19, R20, PT ;  /* 0x000000141300720b */ /* 0x010fc80003f24000 */
[----:B------:R-:W-:-:S04]  /*0480*/  FSEL R19, R19, R20, P1 ;  /* 0x0000001413137208 */ /* 0x000fc80000800000 */
[----:B-----5:R-:W-:-:S04]  /*0490*/  FSETP.GT.AND P1, PT, R18, R19, PT ;  /* 0x000000131200720b */ /* 0x020fc80003f24000 */
[----:B------:R-:W-:-:S04]  /*04a0*/  FSEL R18, R18, R19, P1 ;  /* 0x0000001312127208 */ /* 0x000fc80000800000 */
[----:B------:R-:W-:-:S04]  /*04b0*/  FSETP.GT.AND P1, PT, R17, R18, PT ;  /* 0x000000121100720b */ /* 0x000fc80003f24000 */
        /* <DEDUP_REMOVED lines=22> */
[----:B------:R-:W-:Y:S01]  /*0620*/  FSEL R0, R4, R27, P1 ;  /* 0x0000001b04007208 */ /* 0x000fe20000800000 */
[----:B------:R-:W-:Y:S08]  /*0630*/  @!P2 BRA `(.L_x_43) ;  /* 0xfffffffc0014a947 */ /* 0x000ff0000383ffff */
[----:B------:R-:W-:-:S07]  /*0640*/  IMAD.MOV.U32 R5, RZ, RZ, R9 ;  /* 0x000000ffff057224 */ /* 0x000fce00078e0009 */
.L_x_42:
[----:B------:R-:W-:-:S05]  /*0650*/  IMAD.IADD R2, R9, 0x1, -R14 ;  /* 0x0000000109027824 */ /* 0x000fca00078e0a0e */
[----:B------:R-:W-:-:S13]  /*0660*/  ISETP.GT.AND P1, PT, R2, 0x4, PT ;  /* 0x000000040200780c */ /* 0x000fda0003f24270 */
[----:B------:R-:W-:Y:S05]  /*0670*/  @!P1 BRA `(.L_x_44) ;  /* 0x00000000007c9947 */ /* 0x000fea0003800000 */
[----:B------:R-:W0:Y:S02]  /*0680*/  LDC.64 R4, c[0x0][0x380] ;  /* 0x0000e000ff047b82 */ /* 0x000e240000000a00 */
[----:B0-----:R-:W-:-:S05]  /*0690*/  IMAD.WIDE.U32 R2, R14, 0x4, R4 ;  /* 0x000000040e027825 */ /* 0x001fca00078e0004 */
[----:B------:R-:W2:Y:S04]  /*06a0*/  LDG.E R7, desc[UR12][R2.64] ;  /* 0x0000000c02077981 */ /* 0x000ea8000c1e1900 */
[----:B------:R-:W3:Y:S04]  /*06b0*/  LDG.E R13, desc[UR12][R2.64+0x4] ;  /* 0x0000040c020d7981 */ /* 0x000ee8000c1e1900 */
[----:B------:R-:W4:Y:S01]  /*06c0*/  LDG.E R15, desc[UR12][R2.64+0x8] ;  /* 0x0000080c020f7981 */ /* 0x000f22000c1e1900 */
[----:B------:R-:W-:-:S03]  /*06d0*/  VIADD R19, R14, 0x4 ;  /* 0x000000040e137836 */ /* 0x000fc60000000000 */
[----:B------:R-:W5:Y:S01]  /*06e0*/  LDG.E R17, desc[UR12][R2.64+0xc] ;  /* 0x00000c0c02117981 */ /* 0x000f62000c1e1900 */
[----:B------:R-:W-:-:S05]  /*06f0*/  IMAD.WIDE.U32 R4, R19, 0x4, R4 ;  /* 0x0000000413047825 */ /* 0x000fca00078e0004 */
[----:B------:R-:W5:Y:S04]  /*0700*/  LDG.E R19, desc[UR12][R4.64] ;  /* 0x0000000c04137981 */ /* 0x000f68000c1e1900 */
[----:B------:R-:W5:Y:S04]  /*0710*/  LDG.E R21, desc[UR12][R4.64+0x4] ;  /* 0x0000040c04157981 */ /* 0x000f68000c1e1900 */
[----:B------:R-:W5:Y:S04]  /*0720*/  LDG.E R23, desc[UR12][R4.64+0x8] ;  /* 0x0000080c04177981 */ /* 0x000f68000c1e1900 */
[----:B------:R0:W5:Y:S01]  /*0730*/  LDG.E R25, desc[UR12][R4.64+0xc] ;  /* 0x00000c0c04197981 */ /* 0x000162000c1e1900 */
[----:B------:R-:W-:-:S02]  /*0740*/  VIADD R14, R14, 0x8 ;  /* 0x000000080e0e7836 */ /* 0x000fc40000000000 */
[----:B0-----:R-:W-:Y:S01]  /*0750*/  IMAD.MOV.U32 R5, RZ, RZ, R9 ;  /* 0x000000ffff057224 */ /* 0x001fe200078e0009 */
        /* <DEDUP_REMOVED lines=13> */
[----:B------:R-:W-:Y:S02]  /*0830*/  FSEL R0, R23, R0, P0 ;  /* 0x0000000017007208 */ /* 0x000fe40000000000 */
[----:B------:R-:W-:Y:S02]  /*0840*/  PLOP3.LUT P0, PT, PT, PT, PT, 0x8, 0x80 ;  /* 0x000000000080781c */ /* 0x000fe40003f0e170 */
[----:B------:R-:W-:-:S04]  /*0850*/  FSETP.GT.AND P1, PT, R25, R0, PT ;  /* 0x000000001900720b */ /* 0x000fc80003f24000 */
[----:B------:R-:W-:-:S09]  /*0860*/  FSEL R0, R25, R0, P1 ;  /* 0x0000000019007208 */ /* 0x000fd20000800000 */
.L_x_44:
[----:B------:R-:W-:-:S13]  /*0870*/  ISETP.NE.OR P0, PT, R14, R9, P0 ;  /* 0x000000090e00720c */ /* 0x000fda0000705670 */
[----:B------:R-:W-:Y:S05]  /*0880*/  @!P0 BRA `(.L_x_40) ;  /* 0x0000000000488947 */ /* 0x000fea0003800000 */
.L_x_41:
[----:B------:R-:W0:Y:S02]  /*0890*/  LDC.64 R2, c[0x0][0x380] ;  /* 0x0000e000ff027b82 */ /* 0x000e240000000a00 */
[----:B0-----:R-:W-:-:S05]  /*08a0*/  IMAD.WIDE.U32 R2, R14, 0x4, R2 ;  /* 0x000000040e027825 */ /* 0x001fca00078e0002 */
[----:B------:R-:W2:Y:S04]  /*08b0*/  LDG.E R5, desc[UR12][R2.64] ;  /* 0x0000000c02057981 */ /* 0x000ea8000c1e1900 */
[----:B------:R-:W3:Y:S04]  /*08c0*/  LDG.E R7, desc[UR12][R2.64+0x4] ;  /* 0x0000040c02077981 */ /* 0x000ee8000c1e1900 */
[----:B------:R-:W4:Y:S04]  /*08d0*/  LDG.E R13, desc[UR12][R2.64+0x8] ;  /* 0x0000080c020d7981 */ /* 0x000f28000c1e1900 */
[----:B------:R-:W5:Y:S01]  /*08e0*/  LDG.E R15, desc[UR12][R2.64+0xc] ;  /* 0x00000c0c020f7981 */ /* 0x000f62000c1e1900 */
[----:B------:R-:W-:-:S05]  /*08f0*/  VIADD R14, R14, 0x4 ;  /* 0x000000040e0e7836 */ /* 0x000fca0000000000 */
[----:B------:R-:W-:Y:S02]  /*0900*/  ISETP.NE.AND P1, PT, R14, R9, PT ;  /* 0x000000090e00720c */ /* 0x000fe40003f25270 */
[----:B--2---:R-:W-:-:S04]  /*0910*/  FSETP.GT.AND P0, PT, R5, R0, PT ;  /* 0x000000000500720b */ /* 0x004fc80003f04000 */
[----:B------:R-:W-:-:S04]  /*0920*/  FSEL R0, R5, R0, P0 ;  /* 0x0000000005007208 */ /* 0x000fc80000000000 */
[----:B---3--:R-:W-:-:S04]  /*0930*/  FSETP.GT.AND P0, PT, R7, R0, PT ;  /* 0x000000000700720b */ /* 0x008fc80003f04000 */
[----:B------:R-:W-:-:S04]  /*0940*/  FSEL R0, R7, R0, P0 ;  /* 0x0000000007007208 */ /* 0x000fc80000000000 */
[----:B----4-:R-:W-:-:S04]  /*0950*/  FSETP.GT.AND P0, PT, R13, R0, PT ;  /* 0x000000000d00720b */ /* 0x010fc80003f04000 */
[----:B------:R-:W-:-:S04]  /*0960*/  FSEL R0, R13, R0, P0 ;  /* 0x000000000d007208 */ /* 0x000fc80000000000 */
[----:B-----5:R-:W-:-:S04]  /*0970*/  FSETP.GT.AND P0, PT, R15, R0, PT ;  /* 0x000000000f00720b */ /* 0x020fc80003f04000 */
[----:B------:R-:W-:Y:S01]  /*0980*/  FSEL R0, R15, R0, P0 ;  /* 0x000000000f007208 */ /* 0x000fe20000000000 */
[----:B------:R-:W-:Y:S08]  /*0990*/  @P1 BRA `(.L_x_41) ;  /* 0xfffffffc00bc1947 */ /* 0x000ff0000383ffff */
[----:B------:R-:W-:-:S07]  /*09a0*/  IMAD.MOV.U32 R5, RZ, RZ, R9 ;  /* 0x000000ffff057224 */ /* 0x000fce00078e0009 */
.L_x_40:
[----:B------:R-:W-:-:S13]  /*09b0*/  ISETP.NE.AND P0, PT, R10, RZ, PT ;  /* 0x000000ff0a00720c */ /* 0x000fda0003f05270 */
[----:B------:R-:W-:Y:S05]  /*09c0*/  @!P0 BRA `(.L_x_45) ;  /* 0x0000000800f88947 */ /* 0x000fea0003800000 */
[----:B------:R-:W0:Y:S02]  /*09d0*/  LDC.64 R2, c[0x0][0x380] ;  /* 0x0000e000ff027b82 */ /* 0x000e240000000a00 */
[----:B0-----:R-:W-:-:S05]  /*09e0*/  IMAD.WIDE.U32 R2, R5, 0x4, R2 ;  /* 0x0000000405027825 */ /* 0x001fca00078e0002 */
[----:B------:R-:W2:Y:S01]  /*09f0*/  LDG.E R5, desc[UR12][R2.64] ;  /* 0x0000000c02057981 */ /* 0x000ea2000c1e1900 */
[----:B------:R-:W-:Y:S02]  /*0a00*/  ISETP.NE.AND P1, PT, R10, 0x1, PT ;  /* 0x000000010a00780c */ /* 0x000fe40003f25270 */
[----:B--2---:R-:W-:-:S04]  /*0a10*/  FSETP.GT.AND P0, PT, R5, R0, PT ;  /* 0x000000000500720b */ /* 0x004fc80003f04000 */
[----:B------:R-:W-:-:S07]  /*0a20*/  FSEL R0, R5, R0, P0 ;  /* 0x0000000005007208 */ /* 0x000fce0000000000 */
[----:B------:R-:W-:Y:S05]  /*0a30*/  @!P1 BRA `(.L_x_45) ;  /* 0x0000000800dc9947 */ /* 0x000fea0003800000 */
[----:B------:R-:W2:Y:S01]  /*0a40*/  LDG.E R5, desc[UR12][R2.64+0x4] ;  /* 0x0000040c02057981 */ /* 0x000ea2000c1e1900 */
[----:B------:R-:W-:Y:S02]  /*0a50*/  ISETP.NE.AND P1, PT, R10, 0x2, PT ;  /* 0x000000020a00780c */ /* 0x000fe40003f25270 */
[----:B--2---:R-:W-:-:S04]  /*0a60*/  FSETP.GT.AND P0, PT, R5, R0, PT ;  /* 0x000000000500720b */ /* 0x004fc80003f04000 */
[----:B------:R-:W-:-:S07]  /*0a70*/  FSEL R0, R5, R0, P0 ;  /* 0x0000000005007208 */ /* 0x000fce0000000000 */
[----:B------:R-:W-:Y:S05]  /*0a80*/  @!P1 BRA `(.L_x_45) ;  /* 0x0000000800c89947 */ /* 0x000fea0003800000 */
[----:B------:R-:W2:Y:S02]  /*0a90*/  LDG.E R3, desc[UR12][R2.64+0x8] ;  /* 0x0000080c02037981 */ /* 0x000ea4000c1e1900 */
[----:B--2---:R-:W-:-:S13]  /*0aa0*/  FSETP.GT.AND P0, PT, R3, R0, PT ;  /* 0x000000000300720b */ /* 0x004fda0003f04000 */
[----:B------:R-:W-:Y:S05]  /*0ab0*/  @!P0 BRA `(.L_x_45) ;  /* 0x0000000800bc8947 */ /* 0x000fea0003800000 */
[----:B------:R-:W-:Y:S01]  /*0ac0*/  IMAD.MOV.U32 R0, RZ, RZ, R3 ;  /* 0x000000ffff007224 */ /* 0x000fe200078e0003 */
[----:B------:R-:W-:Y:S06]  /*0ad0*/  BRA `(.L_x_45) ;  /* 0x0000000800b47947 */ /* 0x000fec0003800000 */
.L_x_39:
[----:B------:R-:W0:Y:S01]  /*0ae0*/  LDC R8, c[0x0][0x388] ;  /* 0x0000e200ff087b82 */ /* 0x000e220000000800 */
[----:B------:R-:W-:Y:S02]  /*0af0*/  IMAD.MOV.U32 R0, RZ, RZ, -0x800001 ;  /* 0xff7fffffff007424 */ /* 0x000fe400078e00ff */
[----:B------:R-:W-:Y:S01]  /*0b00*/  IMAD.MOV.U32 R7, RZ, RZ, RZ ;  /* 0x000000ffff077224 */ /* 0x000fe200078e00ff */
[----:B0-----:R-:W-:-:S13]  /*0b10*/  ISETP.GE.U32.AND P0, PT, R8, 0x4, PT ;  /* 0x000000040800780c */ /* 0x001fda0003f06070 */
[----:B------:R-:W-:Y:S05]  /*0b20*/  @!P0 BRA `(.L_x_46) ;  /* 0x00000008004c8947 */ /* 0x000fea0003800000 */
[----:B------:R-:W-:Y:S01]  /*0b30*/  IMAD.MOV R0, RZ, RZ, -R9 ;  /* 0x000000ffff007224 */ /* 0x000fe200078e0a09 */
[----:B------:R-:W-:Y:S01]  /*0b40*/  UMOV UR8, UR6 ;  /* 0x0000000600087c82 */ /* 0x000fe20008000000 */
[----:B------:R-:W-:Y:S02]  /*0b50*/  IMAD.U32 R3, RZ, RZ, UR9 ;  /* 0x00000009ff037e24 */ /* 0x000fe4000f8e00ff */
[----:B------:R-:W-:Y:S01]  /*0b60*/  IMAD.U32 R2, RZ, RZ, UR8 ;  /* 0x00000008ff027e24 */ /* 0x000fe2000f8e00ff */
[----:B------:R-:W-:Y:S01]  /*0b70*/  ISETP.GE.AND P0, PT, R0, RZ, PT ;  /* 0x000000ff0000720c */ /* 0x000fe20003f06270 */
[----:B------:R-:W-:Y:S02]  /*0b80*/  IMAD.MOV.U32 R0, RZ, RZ, -0x800001 ;  /* 0xff7fffffff007424 */ /* 0x000fe400078e00ff */
[----:B------:R-:W-:-:S10]  /*0b90*/  IMAD.MOV.U32 R5, RZ, RZ, R11 ;  /* 0x000000ffff057224 */ /* 0x000fd400078e000b */
[----:B------:R-:W-:Y:S05]  /*0ba0*/  @P0 BRA `(.L_x_47) ;  /* 0x0000000400d40947 */ /* 0x000fea0003800000 */
[----:B------:R-:W-:Y:S01]  /*0bb0*/  IMAD.MOV R6, RZ, RZ, -R5 ;  /* 0x000000ffff067224 */ /* 0x000fe200078e0a05 */
[----:B------:R-:W-:-:S04]  /*0bc0*/  PLOP3.LUT P0, PT, PT, PT, PT, 0x80, 0x8 ;  /* 0x000000000008781c */ /* 0x000fc80003f0f070 */
[----:B------:R-:W-:-:S13]  /*0bd0*/  ISETP.GT.AND P1, PT, R6, 0xc, PT ;  /* 0x0000000c0600780c */ /* 0x000fda0003f24270 */
[----:B------:R-:W-:Y:S05]  /*0be0*/  @!P1 BRA `(.L_x_48) ;  /* 0x00000004001c9947 */ /* 0x000fea0003800000 */
[----:B------:R-:W-:-:S13]  /*0bf0*/  PLOP3.LUT P0, PT, PT, PT, PT, 0x8, 0x80 ;  /* 0x000000000080781c */ /* 0x000fda0003f0e170 */
.L_x_49:
        /* <DEDUP_REMOVED lines=15> */
[----:B------:R0:W5:Y:S01]  /*0cf0*/  LDG.E R20, desc[UR12][R2.64+0x34] ;  /* 0x0000340c02147981 */ /* 0x000162000c1e1900 */
[----:B------:R-:W-:-:S05]  /*0d00*/  VIADD R5, R5, 0x10 ;  /* 0x0000001005057836 */ /* 0x000fca0000000000 */
[----:B------:R-:W-:Y:S02]  /*0d10*/  ISETP.GE.AND P3, PT, R5, -0xc, PT ;  /* 0xfffffff40500780c */ /* 0x000fe40003f66270 */
[----:B0-----:R-:W-:-:S05]  /*0d20*/  IADD3 R2, P4, PT, R2, 0x40, RZ ;  /* 0x0000004002027810 */ /* 0x001fca0007f9e0ff */
[----:B------:R-:W-:Y:S01]  /*0d30*/  IMAD.X R3, RZ, RZ, R3, P4 ;  /* 0x000000ffff037224 */ /* 0x000fe200020e0603 */
[C---:B--2---:R-:W-:Y:S02]  /*0d40*/  FSETP.GT.AND P1, PT, R7.reuse, R0, PT ;  /* 0x000000000700720b */ /* 0x044fe40003f24000 */
[----:B------:R-:W-:-:S11]  /*0d50*/  FSETP.GEU.AND P2, PT, R7, R4, PT ;  /* 0x000000040700720b */ /* 0x000fd60003f4e000 */
[----:B------:R-:W-:Y:S02]  /*0d60*/  @P1 FSEL R0, R7, R0, !P2 ;  /* 0x0000000007001208 */ /* 0x000fe40005000000 */
[C---:B---3--:R-:W-:Y:S02]  /*0d70*/  FSETP.GEU.AND P2, PT, R13.reuse, R4, PT ;  /* 0x000000040d00720b */ /* 0x048fe40003f4e000 */
[----:B------:R-:W-:-:S13]  /*0d80*/  FSETP.GT.AND P1, PT, R13, R0, PT ;  /* 0x000000000d00720b */ /* 0x000fda0003f24000 */
[----:B------:R-:W-:Y:S02]  /*0d90*/  @P1 FSEL R0, R13, R0, !P2 ;  /* 0x000000000d001208 */ /* 0x000fe40005000000 */
[C---:B----4-:R-:W-:Y:S02]  /*0da0*/  FSETP.GEU.AND P2, PT, R15.reuse, R4, PT ;  /* 0x000000040f00720b */ /* 0x050fe40003f4e000 */
[----:B------:R-:W-:-:S13]  /*0db0*/  FSETP.GT.AND P1, PT, R15, R0, PT ;  /* 0x000000000f00720b */ /* 0x000fda0003f24000 */
[----:B------:R-:W-:Y:S02]  /*0dc0*/  @P1 FSEL R0, R15, R0, !P2 ;  /* 0x000000000f001208 */ /* 0x000fe40005000000 */
[C---:B-----5:R-:W-:Y:S02]  /*0dd0*/  FSETP.GEU.AND P2, PT, R17.reuse, R4, PT ;  /* 0x000000041100720b */ /* 0x060fe40003f4e000 */
[----:B------:R-:W-:-:S13]  /*0de0*/  FSETP.GT.AND P1, PT, R17, R0, PT ;  /* 0x000000001100720b */ /* 0x000fda0003f24000 */
[----:B------:R-:W-:Y:S02]  /*0df0*/  @P1 FSEL R0, R17, R0, !P2 ;  /* 0x0000000011001208 */ /* 0x000fe40005000000 */
[C---:B------:R-:W-:Y:S02]  /*0e00*/  FSETP.GEU.AND P2, PT, R19.reuse, R4, PT ;  /* 0x000000041300720b */ /* 0x040fe40003f4e000 */
        /* <DEDUP_REMOVED lines=34> */
[----:B------:R-:W-:Y:S01]  /*1030*/  @P1 FSEL R0, R20, R0, !P2 ;  /* 0x0000000014001208 */ /* 0x000fe20005000000 */
[----:B------:R-:W-:Y:S06]  /*1040*/  @!P3 BRA `(.L_x_49) ;  /* 0xfffffff800ecb947 */ /* 0x000fec000383ffff */
[----:B------:R-:W-:-:S07]  /*1050*/  IMAD.MOV.U32 R7, RZ, RZ, R9 ;  /* 0x000000ffff077224 */ /* 0x000fce00078e0009 */
.L_x_48:
[----:B------:R-:W-:-:S05]  /*1060*/  IMAD.MOV R6, RZ, RZ, -R5 ;  /* 0x000000ffff067224 */ /* 0x000fca00078e0a05 */
[----:B------:R-:W-:-:S13]  /*1070*/  ISETP.GT.AND P1, PT, R6, 0x4, PT ;  /* 0x000000040600780c */ /* 0x000fda0003f24270 */
[----:B------:R-:W-:Y:S05]  /*1080*/  @!P1 BRA `(.L_x_50) ;  /* 0x0000000000949947 */ /* 0x000fea0003800000 */
[----:B------:R-:W2:Y:S04]  /*1090*/  LDG.E R7, desc[UR12][R2.64+-0x8] ;  /* 0xfffff80c02077981 */ /* 0x000ea8000c1e1900 */
[----:B------:R-:W3:Y:S04]  /*10a0*/  LDG.E R13, desc[UR12][R2.64+-0x4] ;  /* 0xfffffc0c020d7981 */ /* 0x000ee8000c1e1900 */
[----:B------:R-:W4:Y:S04]  /*10b0*/  LDG.E R15, desc[UR12][R2.64] ;  /* 0x0000000c020f7981 */ /* 0x000f28000c1e1900 */
[----:B------:R-:W5:Y:S04]  /*10c0*/  LDG.E R17, desc[UR12][R2.64+0x4] ;  /* 0x0000040c02117981 */ /* 0x000f68000c1e1900 */
[----:B------:R-:W5:Y:S04]  /*10d0*/  LDG.E R19, desc[UR12][R2.64+0x8] ;  /* 0x0000080c02137981 */ /* 0x000f68000c1e1900 */
[----:B------:R-:W5:Y:S04]  /*10e0*/  LDG.E R21, desc[UR12][R2.64+0xc] ;  /* 0x00000c0c02157981 */ /* 0x000f68000c1e1900 */
[----:B------:R-:W5:Y:S04]  /*10f0*/  LDG.E R23, desc[UR12][R2.64+0x10] ;  /* 0x0000100c02177981 */ /* 0x000f68000c1e1900 */
[----:B------:R0:W4:Y:S01]  /*1100*/  LDG.E R25, desc[UR12][R2.64+0x14] ;  /* 0x0000140c02197981 */ /* 0x000122000c1e1900 */
[----:B------:R-:W-:Y:S01]  /*1110*/  VIADD R5, R5, 0x8 ;  /* 0x0000000805057836 */ /* 0x000fe20000000000 */
[----:B0-----:R-:W-:-:S05]  /*1120*/  IADD3 R2, P3, PT, R2, 0x20, RZ ;  /* 0x0000002002027810 */ /* 0x001fca0007f7e0ff */
[----:B------:R-:W-:Y:S01]  /*1130*/  IMAD.X R3, RZ, RZ, R3, P3 ;  /* 0x000000ffff037224 */ /* 0x000fe200018e0603 */
[C---:B--2---:R-:W-:Y:S02]  /*1140*/  FSETP.GT.AND P0, PT, R7.reuse, R0, PT ;  /* 0x000000000700720b */ /* 0x044fe40003f04000 */
[----:B------:R-:W-:-:S11]  /*1150*/  FSETP.GEU.AND P1, PT, R7, R4, PT ;  /* 0x000000040700720b */ /* 0x000fd60003f2e000 */
[----:B------:R-:W-:Y:S01]  /*1160*/  @P0 FSEL R0, R7, R0, !P1 ;  /* 0x0000000007000208 */ /* 0x000fe20004800000 */
[----:B------:R-:W-:Y:S01]  /*1170*/  IMAD.MOV.U32 R7, RZ, RZ, R9 ;  /* 0x000000ffff077224 */ /* 0x000fe200078e0009 */
[C---:B---3--:R-:W-:Y:S02]  /*1180*/  FSETP.GEU.AND P1, PT, R13.reuse, R4, PT ;  /* 0x000000040d00720b */ /* 0x048fe40003f2e000 */
[----:B------:R-:W-:Y:S02]  /*1190*/  FSETP.GT.AND P0, PT, R13, R0, PT ;  /* 0x000000000d00720b */ /* 0x000fe40003f04000 */
[----:B----4-:R-:W-:-:S11]  /*11a0*/  FSETP.GEU.AND P2, PT, R25, R4, PT ;  /* 0x000000041900720b */ /* 0x010fd60003f4e000 */
[----:B------:R-:W-:Y:S02]  /*11b0*/  @P0 FSEL R0, R13, R0, !P1 ;  /* 0x000000000d000208 */ /* 0x000fe40004800000 */
[C---:B------:R-:W-:Y:S02]  /*11c0*/  FSETP.GEU.AND P1, PT, R15.reuse, R4, PT ;  /* 0x000000040f00720b */ /* 0x040fe40003f2e000 */
        /* <DEDUP_REMOVED lines=14> */
[----:B------:R-:W-:Y:S02]  /*12b0*/  PLOP3.LUT P0, PT, PT, PT, PT, 0x8, 0x80 ;  /* 0x000000000080781c */ /* 0x000fe40003f0e170 */
[----:B------:R-:W-:-:S13]  /*12c0*/  FSETP.GT.AND P1, PT, R25, R0, PT ;  /* 0x000000001900720b */ /* 0x000fda0003f24000 */
[----:B------:R-:W-:-:S07]  /*12d0*/  @P1 FSEL R0, R25, R0, !P2 ;  /* 0x0000000019001208 */ /* 0x000fce0005000000 */
.L_x_50:
[----:B------:R-:W-:-:S13]  /*12e0*/  ISETP.NE.OR P0, PT, R5, RZ, P0 ;  /* 0x000000ff0500720c */ /* 0x000fda0000705670 */
[----:B------:R-:W-:Y:S05]  /*12f0*/  @!P0 BRA `(.L_x_46) ;  /* 0x0000000000588947 */ /* 0x000fea0003800000 */
.L_x_47:
[----:B------:R-:W2:Y:S04]  /*1300*/  LDG.E R7, desc[UR12][R2.64+-0x8] ;  /* 0xfffff80c02077981 */ /* 0x000ea8000c1e1900 */
[----:B------:R-:W3:Y:S04]  /*1310*/  LDG.E R13, desc[UR12][R2.64+-0x4] ;  /* 0xfffffc0c020d7981 */ /* 0x000ee8000c1e1900 */
[----:B------:R-:W4:Y:S04]  /*1320*/  LDG.E R15, desc[UR12][R2.64] ;  /* 0x0000000c020f7981 */ /* 0x000f28000c1e1900 */
[----:B------:R0:W5:Y:S01]  /*1330*/  LDG.E R17, desc[UR12][R2.64+0x4] ;  /* 0x0000040c02117981 */ /* 0x000162000c1e1900 */
[----:B------:R-:W-:-:S05]  /*1340*/  VIADD R5, R5, 0x4 ;  /* 0x0000000405057836 */ /* 0x000fca0000000000 */
[----:B------:R-:W-:Y:S02]  /*1350*/  ISETP.NE.AND P2, PT, R5, RZ, PT ;  /* 0x000000ff0500720c */ /* 0x000fe40003f45270 */
        /* <DEDUP_REMOVED lines=13> */
[----:B------:R-:W-:Y:S01]  /*1430*/  @P0 FSEL R0, R17, R0, !P1 ;  /* 0x0000000011000208 */ /* 0x000fe20004800000 */
[----:B------:R-:W-:Y:S06]  /*1440*/  @P2 BRA `(.L_x_47) ;  /* 0xfffffffc00ac2947 */ /* 0x000fec000383ffff */
[----:B------:R-:W-:-:S07]  /*1450*/  IMAD.MOV.U32 R7, RZ, RZ, R9 ;  /* 0x000000ffff077224 */ /* 0x000fce00078e0009 */
.L_x_46:
[----:B------:R-:W-:-:S13]  /*1460*/  ISETP.NE.AND P0, PT, R10, RZ, PT ;  /* 0x000000ff0a00720c */ /* 0x000fda0003f05270 */
[----:B------:R-:W-:Y:S05]  /*1470*/  @!P0 BRA `(.L_x_45) ;  /* 0x00000000004c8947 */ /* 0x000fea0003800000 */
[----:B------:R-:W0:Y:S02]  /*1480*/  LDC.64 R2, c[0x0][0x380] ;  /* 0x0000e000ff027b82 */ /* 0x000e240000000a00 */
[----:B0-----:R-:W-:-:S05]  /*1490*/  IMAD.WIDE.U32 R2, R7, 0x4, R2 ;  /* 0x0000000407027825 */ /* 0x001fca00078e0002 */
[----:B------:R-:W2:Y:S01]  /*14a0*/  LDG.E R5, desc[UR12][R2.64] ;  /* 0x0000000c02057981 */ /* 0x000ea2000c1e1900 */
[----:B------:R-:W-:Y:S02]  /*14b0*/  ISETP.NE.AND P2, PT, R10, 0x1, PT ;  /* 0x000000010a00780c */ /* 0x000fe40003f45270 */
[C---:B--2---:R-:W-:Y:S02]  /*14c0*/  FSETP.GT.AND P0, PT, R5.reuse, R0, PT ;  /* 0x000000000500720b */ /* 0x044fe40003f04000 */
[----:B------:R-:W-:-:S11]  /*14d0*/  FSETP.GEU.AND P1, PT, R5, R4, PT ;  /* 0x000000040500720b */ /* 0x000fd60003f2e000 */
[----:B------:R-:W-:Y:S01]  /*14e0*/  @P0 FSEL R0, R5, R0, !P1 ;  /* 0x0000000005000208 */ /* 0x000fe20004800000 */
[----:B------:R-:W-:Y:S06]  /*14f0*/  @!P2 BRA `(.L_x_45) ;  /* 0x00000000002ca947 */ /* 0x000fec0003800000 */
[----:B------:R-:W2:Y:S01]  /*1500*/  LDG.E R5, desc[UR12][R2.64+0x4] ;  /* 0x0000040c02057981 */ /* 0x000ea2000c1e1900 */
[----:B------:R-:W-:-:S13]  /*1510*/  ISETP.NE.AND P2, PT, R10, 0x2, PT ;  /* 0x000000020a00780c */ /* 0x000fda0003f45270 */
[----:B------:R-:W3:Y:S01]  /*1520*/  @P2 LDG.E R7, desc[UR12][R2.64+0x8] ;  /* 0x0000080c02072981 */ /* 0x000ee2000c1e1900 */
[C---:B--2---:R-:W-:Y:S02]  /*1530*/  FSETP.GT.AND P0, PT, R5.reuse, R0, PT ;  /* 0x000000000500720b */ /* 0x044fe40003f04000 */
[----:B------:R-:W-:-:S11]  /*1540*/  FSETP.GEU.AND P1, PT, R5, R4, PT ;  /* 0x000000040500720b */ /* 0x000fd60003f2e000 */
[----:B------:R-:W-:Y:S02]  /*1550*/  @P0 FSEL R0, R5, R0, !P1 ;  /* 0x0000000005000208 */ /* 0x000fe40004800000 */
[----:B------:R-:W-:Y:S02]  /*1560*/  PLOP3.LUT P1, PT, PT, PT, PT, 0x8, 0x80 ;  /* 0x000000000080781c */ /* 0x000fe40003f2e170 */
[----:B---3--:R-:W-:-:S04]  /*1570*/  @P2 FSETP.GT.AND P0, PT, R7, R0, PT ;  /* 0x000000000700220b */ /* 0x008fc80003f04000 */
[----:B------:R-:W-:Y:S02]  /*1580*/  @P2 PLOP3.LUT P1, PT, P0, PT, PT, 0x80, 0x8 ;  /* 0x000000000008281c */ /* 0x000fe4000072f070 */
[----:B------:R-:W-:-:S11]  /*1590*/  @P2 FSETP.GEU.AND P0, PT, R7, R4, PT ;  /* 0x000000040700220b */ /* 0x000fd60003f0e000 */
[----:B------:R-:W-:-:S07]  /*15a0*/  @P1 FSEL R0, R7, R0, !P0 ;  /* 0x0000000007001208 */ /* 0x000fce0004000000 */
.L_x_45:
[----:B------:R-:W-:Y:S05]  /*15b0*/  BRA.U UP1, `(.L_x_51) ;  /* 0xffffffe901e07547 */ /* 0x000fea000b83ffff */
.L_x_38:
[----:B------:R-:W-:-:S13]  /*15c0*/  ISETP.GE.AND P0, PT, R8, 0x1, PT ;  /* 0x000000010800780c */ /* 0x000fda0003f06270 */
[----:B------:R-:W-:Y:S05]  /*15d0*/  @!P0 EXIT ;  /* 0x000000000000894d */ /* 0x000fea0003800000 */
[C---:B------:R-:W-:Y:S01]  /*15e0*/  ISETP.GE.U32.AND P1, PT, R8.reuse, 0x10, PT ;  /* 0x000000100800780c */ /* 0x040fe20003f26070 */
[----:B------:R-:W-:Y:S01]  /*15f0*/  IMAD.MOV.U32 R4, RZ, RZ, RZ ;  /* 0x000000ffff047224 */ /* 0x000fe200078e00ff */
[----:B------:R-:W-:-:S04]  /*1600*/  LOP3.LUT R14, R8, 0xf, RZ, 0xc0, !PT ;  /* 0x0000000f080e7812 */ /* 0x000fc800078ec0ff */
        /* <DEDUP_REMOVED lines=9> */
.L_x_53:
[----:B-1----:R-:W-:Y:S02]  /*16a0*/  IMAD.MOV.U32 R2, RZ, RZ, R6 ;  /* 0x000000ffff027224 */ /* 0x002fe400078e0006 */
        /* <DEDUP_REMOVED lines=22> */
[----:B------:R-:W-:-:S05]  /*1810*/  @!P2 IMAD.MOV.U32 R19, RZ, RZ, -0x800001 ;  /* 0xff7fffffff13a424 */ /* 0x000fca00078e00ff */
[----:B------:R-:W-:Y:S01]  /*1820*/  @!P2 STG.E desc[UR12][R2.64+-0x1c], R19 ;  /* 0xffffe4130200a986 */ /* 0x000fe2000c10190c */
[-C--:B------:R-:W-:Y:S01]  /*1830*/  FSETP.GEU.AND P2, PT, R8, R0.reuse, PT ;  /* 0x000000000800720b */ /* 0x080fe20003f4e000 */
[----:B------:R-:W-:Y:S02]  /*1840*/  @!P1 IMAD.MOV.U32 R17, RZ, RZ, -0x800001 ;  /* 0xff7fffffff119424 */ /* 0x000fe400078e00ff */
[----:B------:R-:W-:Y:S02]  /*1850*/  @!P3 IMAD.MOV.U32 R21, RZ, RZ, -0x800001 ;  /* 0xff7fffffff15b424 */ /* 0x000fe400078e00ff */
[----:B------:R-:W-:Y:S01]  /*1860*/  @!P4 IMAD.MOV.U32 R23, RZ, RZ, -0x800001 ;  /* 0xff7fffffff17c424 */ /* 0x000fe200078e00ff */
[----:B------:R-:W-:Y:S01]  /*1870*/  @!P1 STG.E desc[UR12][R2.64+-0x20], R17 ;  /* 0xffffe01102009986 */ /* 0x000fe2000c10190c */
[----:B------:R-:W-:-:S03]  /*1880*/  FSETP.GEU.AND P1, PT, R10, R0, PT ;  /* 0x000000000a00720b */ /* 0x000fc60003f2e000 */
[----:B------:R-:W-:Y:S01]  /*1890*/  @!P3 STG.E desc[UR12][R2.64+-0x18], R21 ;  /* 0xffffe8150200b986 */ /* 0x000fe2000c10190c */
[-C--:B------:R-:W-:Y:S02]  /*18a0*/  FSETP.GEU.AND P3, PT, R6, R0.reuse, PT ;  /* 0x000000000600720b */ /* 0x080fe40003f6e000 */
[-C--:B------:R-:W-:Y:S01]  /*18b0*/  FSETP.GEU.AND P6, PT, R25, R0.reuse, PT ;  /* 0x000000001900720b */ /* 0x080fe20003fce000 */
[----:B------:R0:W-:Y:S01]  /*18c0*/  @!P4 STG.E desc[UR12][R2.64+-0x14], R23 ;  /* 0xffffec170200c986 */ /* 0x0001e2000c10190c */
[-C--:B------:R-:W-:Y:S02]  /*18d0*/  FSETP.GEU.AND P5, PT, R27, R0.reuse, PT ;  /* 0x000000001b00720b */ /* 0x080fe40003fae000 */
[----:B------:R-:W-:Y:S01]  /*18e0*/  FSETP.GEU.AND P4, PT, R29, R0, PT ;  /* 0x000000001d00720b */ /* 0x000fe20003f8e000 */
[----:B0-----:R-:W-:-:S05]  /*18f0*/  @!P2 IMAD.MOV.U32 R23, RZ, RZ, -0x800001 ;  /* 0xff7fffffff17a424 */ /* 0x001fca00078e00ff */
[----:B------:R-:W-:Y:S01]  /*1900*/  @!P2 STG.E desc[UR12][R2.64], R23 ;  /* 0x000000170200a986 */ /* 0x000fe2000c10190c */
[-C--:B------:R-:W-:Y:S01]  /*1910*/  FSETP.GEU.AND P2, PT, R13, R0.reuse, PT ;  /* 0x000000000d00720b */ /* 0x080fe20003f4e000 */
[----:B------:R-:W-:Y:S02]  /*1920*/  @!P1 IMAD.MOV.U32 R27, RZ, RZ, -0x800001 ;  /* 0xff7fffffff1b9424 */ /* 0x000fe400078e00ff */
[----:B------:R-:W-:Y:S02]  /*1930*/  @!P3 IMAD.MOV.U32 R21, RZ, RZ, -0x800001 ;  /* 0xff7fffffff15b424 */ /* 0x000fe400078e00ff */
[----:B------:R-:W-:Y:S02]  /*1940*/  @!P6 IMAD.MOV.U32 R25, RZ, RZ, -0x800001 ;  /* 0xff7fffffff19e424 */ /* 0x000fe400078e00ff */
[----:B------:R-:W-:Y:S02]  /*1950*/  @!P5 IMAD.MOV.U32 R17, RZ, RZ, -0x800001 ;  /* 0xff7fffffff11d424 */ /* 0x000fe400078e00ff */
[----:B------:R-:W-:Y:S01]  /*1960*/  @!P4 IMAD.MOV.U32 R19, RZ, RZ, -0x800001 ;  /* 0xff7fffffff13c424 */ /* 0x000fe200078e00ff */
[----:B------:R-:W-:Y:S01]  /*1970*/  @!P1 STG.E desc[UR12][R2.64+0x4], R27 ;  /* 0x0000041b02009986 */ /* 0x000fe2000c10190c */
[----:B------:R-:W-:-:S03]  /*1980*/  FSETP.GEU.AND P1, PT, R15, R0, PT ;  /* 0x000000000f00720b */ /* 0x000fc60003f2e000 */
[----:B------:R-:W-:Y:S01]  /*1990*/  @!P3 STG.E desc[UR12][R2.64+-0x4], R21 ;  /* 0xfffffc150200b986 */ /* 0x000fe2000c10190c */
[-C--:B------:R-:W-:Y:S01]  /*19a0*/  FSETP.GEU.AND P3, PT, R11, R0.reuse, PT ;  /* 0x000000000b00720b */ /* 0x080fe20003f6e000 */
[----:B------:R-:W-:Y:S02]  /*19b0*/  @!P2 IMAD.MOV.U32 R11, RZ, RZ, -0x800001 ;  /* 0xff7fffffff0ba424 */ /* 0x000fe400078e00ff */
[----:B------:R-:W-:Y:S01]  /*19c0*/  @!P6 STG.E desc[UR12][R2.64+-0x10], R25 ;  /* 0xfffff0190200e986 */ /* 0x000fe2000c10190c */
[----:B------:R-:W-:-:S03]  /*19d0*/  FSETP.GEU.AND P6, PT, R12, R0, PT ;  /* 0x000000000c00720b */ /* 0x000fc60003fce000 */
[----:B------:R0:W-:Y:S01]  /*19e0*/  @!P5 STG.E desc[UR12][R2.64+-0xc], R17 ;  /* 0xfffff4110200d986 */ /* 0x0001e2000c10190c */
[----:B------:R-:W-:-:S03]  /*19f0*/  FSETP.GEU.AND P5, PT, R7, R0, PT ;  /* 0x000000000700720b */ /* 0x000fc60003fae000 */
[----:B------:R-:W-:Y:S01]  /*1a00*/  @!P4 STG.E desc[UR12][R2.64+-0x8], R19 ;  /* 0xfffff8130200c986 */ /* 0x000fe2000c10190c */
[----:B------:R-:W-:-:S03]  /*1a10*/  FSETP.GEU.AND P4, PT, R9, R0, PT ;  /* 0x000000000900720b */ /* 0x000fc60003f8e000 */
[----:B------:R-:W-:Y:S01]  /*1a20*/  @!P2 STG.E desc[UR12][R2.64+0x10], R11 ;  /* 0x0000100b0200a986 */ /* 0x000fe2000c10190c */
[----:B------:R-:W-:Y:S01]  /*1a30*/  ISETP.NE.AND P2, PT, R5, RZ, PT ;  /* 0x000000ff0500720c */ /* 0x000fe20003f45270 */
[----:B------:R-:W-:Y:S02]  /*1a40*/  @!P1 IMAD.MOV.U32 R9, RZ, RZ, -0x800001 ;  /* 0xff7fffffff099424 */ /* 0x000fe400078e00ff */
[----:B------:R-:W-:Y:S02]  /*1a50*/  @!P6 IMAD.MOV.U32 R7, RZ, RZ, -0x800001 ;  /* 0xff7fffffff07e424 */ /* 0x000fe400078e00ff */
[----:B------:R-:W-:Y:S02]  /*1a60*/  @!P3 IMAD.MOV.U32 R13, RZ, RZ, -0x800001 ;  /* 0xff7fffffff0db424 */ /* 0x000fe400078e00ff */
[----:B0-----:R-:W-:Y:S02]  /*1a70*/  @!P5 IMAD.MOV.U32 R17, RZ, RZ, -0x800001 ;  /* 0xff7fffffff11d424 */ /* 0x001fe400078e00ff */
[----:B------:R-:W-:Y:S01]  /*1a80*/  @!P4 IMAD.MOV.U32 R15, RZ, RZ, -0x800001 ;  /* 0xff7fffffff0fc424 */ /* 0x000fe200078e00ff */
[----:B------:R-:W-:Y:S01]  /*1a90*/  @!P1 STG.E desc[UR12][R2.64+0xc], R9 ;  /* 0x00000c0902009986 */ /* 0x000fe2000c10190c */
[----:B------:R-:W-:-:S03]  /*1aa0*/  IADD3 R6, P1, PT, R2, 0x40, RZ ;  /* 0x0000004002067810 */ /* 0x000fc60007f3e0ff */
[----:B------:R0:W-:Y:S04]  /*1ab0*/  @!P6 STG.E desc[UR12][R2.64+0x8], R7 ;  /* 0x000008070200e986 */ /* 0x0001e8000c10190c */
[----:B------:R1:W-:Y:S04]  /*1ac0*/  @!P3 STG.E desc[UR12][R2.64+0x14], R13 ;  /* 0x0000140d0200b986 */ /* 0x0003e8000c10190c */
[----:B------:R1:W-:Y:S04]  /*1ad0*/  @!P4 STG.E desc[UR12][R2.64+0x18], R15 ;  /* 0x0000180f0200c986 */ /* 0x0003e8000c10190c */
[----:B------:R1:W-:Y:S01]  /*1ae0*/  @!P5 STG.E desc[UR12][R2.64+0x1c], R17 ;  /* 0x00001c110200d986 */ /* 0x0003e2000c10190c */
[----:B0-----:R-:W-:Y:S01]  /*1af0*/  IMAD.X R7, RZ, RZ, R3, P1 ;  /* 0x000000ffff077224 */ /* 0x001fe200008e0603 */
[----:B------:R-:W-:Y:S06]  /*1b00*/  @P2 BRA `(.L_x_53) ;  /* 0xfffffff800e42947 */ /* 0x000fec000383ffff */
.L_x_52:
[----:B------:R-:W-:Y:S05]  /*1b10*/  @!P0 EXIT ;  /* 0x000000000000894d */ /* 0x000fea0003800000 */
[----:B------:R-:W0:Y:S01]  /*1b20*/  LDCU UR4, c[0x0][0x388] ;  /* 0x00007100ff0477ac */ /* 0x000e220008000800 */
[----:B------:R-:W-:Y:S01]  /*1b30*/  ISETP.GE.U32.AND P1, PT, R14, 0x8, PT ;  /* 0x000000080e00780c */ /* 0x000fe20003f26070 */
[----:B0-----:R-:W-:-:S06]  /*1b40*/  ULOP3.LUT UR5, UR4, 0x7, URZ, 0xc0, !UPT ;  /* 0x0000000704057892 */ /* 0x001fcc000f8ec0ff */
[----:B------:R-:W-:-:S06]  /*1b50*/  ISETP.NE.AND P0, PT, RZ, UR5, PT ;  /* 0x00000005ff007c0c */ /* 0x000fcc000bf05270 */
[----:B------:R-:W-:Y:S07]  /*1b60*/  @!P1 BRA `(.L_x_54) ;  /* 0x00000000008c9947 */ /* 0x000fee0003800000 */
[----:B-1----:R-:W0:Y:S02]  /*1b70*/  LDC.64 R2, c[0x0][0x380] ;  /* 0x0000e000ff027b82 */ /* 0x002e240000000a00 */
        /* <DEDUP_REMOVED lines=12> */
[----:B----4-:R-:W-:-:S09]  /*1c40*/  FSETP.GEU.AND P1, PT, R9, R0, PT ;  /* 0x000000000900720b */ /* 0x010fd20003f2e000 */
[----:B------:R-:W-:Y:S02]  /*1c50*/  @!P2 IMAD.MOV.U32 R5, RZ, RZ, -0x800001 ;  /* 0xff7fffffff05a424 */ /* 0x000fe400078e00ff */
[----:B------:R-:W-:-:S03]  /*1c60*/  @!P3 IMAD.MOV.U32 R7, RZ, RZ, -0x800001 ;  /* 0xff7fffffff07b424 */ /* 0x000fc600078e00ff */
[----:B------:R0:W-:Y:S01]  /*1c70*/  @!P2 STG.E desc[UR12][R2.64], R5 ;  /* 0x000000050200a986 */ /* 0x0001e2000c10190c */
[-C--:B-----5:R-:W-:Y:S02]  /*1c80*/  FSETP.GEU.AND P2, PT, R11, R0.reuse, PT ;  /* 0x000000000b00720b */ /* 0x0a0fe40003f4e000 */
[-C--:B------:R-:W-:Y:S01]  /*1c90*/  FSETP.GEU.AND P4, PT, R15, R0.reuse, PT ;  /* 0x000000000f00720b */ /* 0x080fe20003f8e000 */
[----:B------:R1:W-:Y:S01]  /*1ca0*/  @!P3 STG.E desc[UR12][R2.64+0x4], R7 ;  /* 0x000004070200b986 */ /* 0x0003e2000c10190c */
[-C--:B------:R-:W-:Y:S01]  /*1cb0*/  FSETP.GEU.AND P3, PT, R13, R0.reuse, PT ;  /* 0x000000000d00720b */ /* 0x080fe20003f6e000 */
[----:B------:R-:W-:Y:S01]  /*1cc0*/  @!P1 IMAD.MOV.U32 R9, RZ, RZ, -0x800001 ;  /* 0xff7fffffff099424 */ /* 0x000fe200078e00ff */
[-C--:B------:R-:W-:Y:S02]  /*1cd0*/  FSETP.GEU.AND P5, PT, R17, R0.reuse, PT ;  /* 0x000000001100720b */ /* 0x080fe40003fae000 */
[----:B------:R-:W-:Y:S02]  /*1ce0*/  FSETP.GEU.AND P6, PT, R19, R0, PT ;  /* 0x000000001300720b */ /* 0x000fe40003fce000 */
[----:B------:R2:W-:Y:S03]  /*1cf0*/  @!P1 STG.E desc[UR12][R2.64+0x8], R9 ;  /* 0x0000080902009986 */ /* 0x0005e6000c10190c */
[----:B------:R-:W-:-:S02]  /*1d00*/  @!P2 IMAD.MOV.U32 R11, RZ, RZ, -0x800001 ;  /* 0xff7fffffff0ba424 */ /* 0x000fc400078e00ff */
[----:B0-----:R-:W-:Y:S02]  /*1d10*/  @!P4 IMAD.MOV.U32 R5, RZ, RZ, -0x800001 ;  /* 0xff7fffffff05c424 */ /* 0x001fe400078e00ff */
[----:B------:R-:W-:Y:S01]  /*1d20*/  @!P3 IMAD.MOV.U32 R13, RZ, RZ, -0x800001 ;  /* 0xff7fffffff0db424 */ /* 0x000fe200078e00ff */
[----:B------:R2:W-:Y:S01]  /*1d30*/  @!P2 STG.E desc[UR12][R2.64+0xc], R11 ;  /* 0x00000c0b0200a986 */ /* 0x0005e2000c10190c */
[----:B-1----:R-:W-:Y:S02]  /*1d40*/  @!P5 IMAD.MOV.U32 R7, RZ, RZ, -0x800001 ;  /* 0xff7fffffff07d424 */ /* 0x002fe400078e00ff */
[----:B------:R-:W-:Y:S01]  /*1d50*/  @!P6 IMAD.MOV.U32 R15, RZ, RZ, -0x800001 ;  /* 0xff7fffffff0fe424 */ /* 0x000fe200078e00ff */
[----:B------:R2:W-:Y:S04]  /*1d60*/  @!P3 STG.E desc[UR12][R2.64+0x10], R13 ;  /* 0x0000100d0200b986 */ /* 0x0005e8000c10190c */
[----:B------:R2:W-:Y:S04]  /*1d70*/  @!P4 STG.E desc[UR12][R2.64+0x14], R5 ;  /* 0x000014050200c986 */ /* 0x0005e8000c10190c */
[----:B------:R2:W-:Y:S04]  /*1d80*/  @!P5 STG.E desc[UR12][R2.64+0x18], R7 ;  /* 0x000018070200d986 */ /* 0x0005e8000c10190c */
[----:B------:R2:W-:Y:S02]  /*1d90*/  @!P6 STG.E desc[UR12][R2.64+0x1c], R15 ;  /* 0x00001c0f0200e986 */ /* 0x0005e4000c10190c */
.L_x_54:
[----:B------:R-:W-:Y:S05]  /*1da0*/  @!P0 EXIT ;  /* 0x000000000000894d */ /* 0x000fea0003800000 */
[----:B------:R-:W-:Y:S02]  /*1db0*/  UISETP.GE.U32.AND UP0, UPT, UR5, 0x4, UPT ;  /* 0x000000040500788c */ /* 0x000fe4000bf06070 */
[----:B------:R-:W-:-:S06]  /*1dc0*/  ULOP3.LUT UR4, UR4, 0x3, URZ, 0xc0, !UPT ;  /* 0x0000000304047892 */ /* 0x000fcc000f8ec0ff */
[----:B------:R-:W-:Y:S01]  /*1dd0*/  ISETP.NE.AND P4, PT, RZ, UR4, PT ;  /* 0x00000004ff007c0c */ /* 0x000fe2000bf85270 */
[----:B------:R-:W-:-:S12]  /*1de0*/  BRA.U !UP0, `(.L_x_55) ;  /* 0x00000001084c7547 */ /* 0x000fd8000b800000 */
[----:B-12---:R-:W0:Y:S02]  /*1df0*/  LDC.64 R2, c[0x0][0x380] ;  /* 0x0000e000ff027b82 */ /* 0x006e240000000a00 */
        /* <DEDUP_REMOVED lines=10> */
[----:B------:R-:W-:Y:S02]  /*1ea0*/  @!P0 IMAD.MOV.U32 R5, RZ, RZ, -0x800001 ;  /* 0xff7fffffff058424 */ /* 0x000fe400078e00ff */
[----:B------:R-:W-:-:S03]  /*1eb0*/  @!P1 IMAD.MOV.U32 R7, RZ, RZ, -0x800001 ;  /* 0xff7fffffff079424 */ /* 0x000fc600078e00ff */
[----:B------:R0:W-:Y:S01]  /*1ec0*/  @!P0 STG.E desc[UR12][R2.64], R5 ;  /* 0x0000000502008986 */ /* 0x0001e2000c10190c */
[----:B------:R-:W-:-:S03]  /*1ed0*/  @!P2 IMAD.MOV.U32 R9, RZ, RZ, -0x800001 ;  /* 0xff7fffffff09a424 */ /* 0x000fc600078e00ff */
[----:B------:R0:W-:Y:S01]  /*1ee0*/  @!P1 STG.E desc[UR12][R2.64+0x4], R7 ;  /* 0x0000040702009986 */ /* 0x0001e2000c10190c */
[----:B------:R-:W-:-:S03]  /*1ef0*/  @!P3 IMAD.MOV.U32 R11, RZ, RZ, -0x800001 ;  /* 0xff7fffffff0bb424 */ /* 0x000fc600078e00ff */
[----:B------:R0:W-:Y:S04]  /*1f00*/  @!P2 STG.E desc[UR12][R2.64+0x8], R9 ;  /* 0x000008090200a986 */ /* 0x0001e8000c10190c */
[----:B------:R0:W-:Y:S02]  /*1f10*/  @!P3 STG.E desc[UR12][R2.64+0xc], R11 ;  /* 0x00000c0b0200b986 */ /* 0x0001e4000c10190c */
.L_x_55:
[----:B------:R-:W-:Y:S05]  /*1f20*/  @!P4 EXIT ;  /* 0x000000000000c94d */ /* 0x000fea0003800000 */
[----:B012---:R-:W0:Y:S01]  /*1f30*/  LDC.64 R2, c[0x0][0x380] ;  /* 0x0000e000ff027b82 */ /* 0x007e220000000a00 */
[----:B------:R-:W-:Y:S01]  /*1f40*/  UIADD3 UR4, UPT, UPT, -UR4, URZ, URZ ;  /* 0x000000ff04047290 */ /* 0x000fe2000fffe1ff */
[----:B0-----:R-:W-:-:S11]  /*1f50*/  IMAD.WIDE.U32 R4, R4, 0x4, R2 ;  /* 0x0000000404047825 */ /* 0x001fd600078e0002 */
.L_x_56:
[----:B0-----:R-:W-:Y:S02]  /*1f60*/  IMAD.MOV.U32 R2, RZ, RZ, R4 ;  /* 0x000000ffff027224 */ /* 0x001fe400078e0004 */
[----:B------:R-:W-:-:S05]  /*1f70*/  IMAD.MOV.U32 R3, RZ, RZ, R5 ;  /* 0x000000ffff037224 */ /* 0x000fca00078e0005 */
[----:B------:R-:W2:Y:S01]  /*1f80*/  LDG.E R5, desc[UR12][R2.64] ;  /* 0x0000000c02057981 */ /* 0x000ea2000c1e1900 */
[----:B------:R-:W-:-:S04]  /*1f90*/  UIADD3 UR4, UPT, UPT, UR4, 0x1, URZ ;  /* 0x0000000104047890 */ /* 0x000fc8000fffe0ff */
[----:B------:R-:W-:Y:S01]  /*1fa0*/  UISETP.NE.AND UP0, UPT, UR4, URZ, UPT ;  /* 0x000000ff0400728c */ /* 0x000fe2000bf05270 */
[----:B--2---:R-:W-:-:S13]  /*1fb0*/  FSETP.GEU.AND P0, PT, R5, R0, PT ;  /* 0x000000000500720b */ /* 0x004fda0003f0e000 */
[----:B------:R-:W-:-:S05]  /*1fc0*/  @!P0 IMAD.MOV.U32 R7, RZ, RZ, -0x800001 ;  /* 0xff7fffffff078424 */ /* 0x000fca00078e00ff */
[----:B------:R0:W-:Y:S01]  /*1fd0*/  @!P0 STG.E desc[UR12][R2.64], R7 ;  /* 0x0000000702008986 */ /* 0x0001e2000c10190c */
[----:B------:R-:W-:-:S05]  /*1fe0*/  IADD3 R4, P0, PT, R2, 0x4, RZ ;  /* 0x0000000402047810 */ /* 0x000fca0007f1e0ff */
[----:B------:R-:W-:Y:S01]  /*1ff0*/  IMAD.X R5, RZ, RZ, R3, P0 ;  /* 0x000000ffff057224 */ /* 0x000fe200000e0603 */
[----:B------:R-:W-:Y:S07]  /*2000*/  BRA.U UP0, `(.L_x_56) ;  /* 0xfffffffd00d47547 */ /* 0x000fee000b83ffff */
[----:B------:R-:W-:Y:S05]  /*2010*/  EXIT ;  /* 0x000000000000794d */ /* 0x000fea0003800000 */
.L_x_57:
        /* <DEDUP_REMOVED lines=14> */
.L_x_122:


//--------------------- .text._Z14softmax_stablePfi --------------------------
	.section	.text._Z14softmax_stablePfi,"ax",@progbits
	.align	128
        .global         _Z14softmax_stablePfi
        .type           _Z14softmax_stablePfi,@function
        .size           _Z14softmax_stablePfi,(.L_x_116 - _Z14softmax_stablePfi)
        .other          _Z14softmax_stablePfi,@"STO_CUDA_ENTRY STV_DEFAULT"
_Z14softmax_stablePfi:
.text._Z14softmax_stablePfi:
[----:B------:R-:W-:Y:S01]  /*0000*/  LDC R1, c[0x0][0x37c] ;  /* 0x0000df00ff017b82 */ /* 0x000fe20000000800 */
[----:B------:R-:W0:Y:S01]  /*0010*/  S2R R2, SR_TID.X ;  /* 0x0000000000027919 */ /* 0x000e220000002100 */
[----:B------:R-:W0:Y:S01]  /*0020*/  LDCU UR6, c[0x0][0x388] ;  /* 0x00007100ff0677ac */ /* 0x000e220008000800 */
[----:B------:R-:W-:Y:S01]  /*0030*/  MOV R0, 0x400 ;  /* 0x0000040000007802 */ /* 0x000fe20000000f00 */
[----:B------:R-:W-:Y:S01]  /*0040*/  BSSY.RECONVERGENT B0, `(.L_x_58) ;  /* 0x0000019000007945 */ /* 0x000fe20003800200 */
[----:B------:R-:W1:Y:S01]  /*0050*/  S2R R3, SR_CgaCtaId ;  /* 0x0000000000037919 */ /* 0x000e620000008800 */
[----:B------:R-:W2:Y:S01]  /*0060*/  LDCU.64 UR4, c[0x0][0x358] ;  /* 0x00006b00ff0477ac */ /* 0x000ea20008000a00 */
[----:B------:R-:W-:Y:S02]  /*0070*/  IMAD.MOV.U32 R9, RZ, RZ, -0x800001 ;  /* 0xff7fffffff097424 */ /* 0x000fe400078e00ff */
[----:B------:R-:W-:Y:S01]  /*0080*/  VIADD R4, R0, 0x8 ;  /* 0x0000000800047836 */ /* 0x000fe20000000000 */
[----:B0-----:R-:W-:-:S02]  /*0090*/  ISETP.GE.AND P0, PT, R2, UR6, PT ;  /* 0x0000000602007c0c */ /* 0x001fc4000bf06270 */
[C---:B------:R-:W-:Y:S02]  /*00a0*/  ISETP.GT.U32.AND P6, PT, R2.reuse, 0x7f, PT ;  /* 0x0000007f0200780c */ /* 0x040fe40003fc4070 */
[C---:B------:R-:W-:Y:S02]  /*00b0*/  ISETP.GT.U32.AND P5, PT, R2.reuse, 0x3f, PT ;  /* 0x0000003f0200780c */ /* 0x040fe40003fa4070 */
[C---:B------:R-:W-:Y:S02]  /*00c0*/  ISETP.GT.U32.AND P4, PT, R2.reuse, 0x1f, PT ;  /* 0x0000001f0200780c */ /* 0x040fe40003f84070 */
[C---:B------:R-:W-:Y:S02]  /*00d0*/  ISETP.GT.U32.AND P3, PT, R2.reuse, 0xf, PT ;  /* 0x0000000f0200780c */ /* 0x040fe40003f64070 */
[C---:B------:R-:W-:Y:S02]  /*00e0*/  ISETP.GT.U32.AND P2, PT, R2.reuse, 0x7, PT ;  /* 0x000000070200780c */ /* 0x040fe40003f44070 */
[----:B------:R-:W-:-:S02]  /*00f0*/  ISETP.GT.U32.AND P1, PT, R2, 0x3, PT ;  /* 0x000000030200780c */ /* 0x000fc40003f24070 */
[----:B-1----:R-:W-:Y:S01]  /*0100*/  LEA R13, R3, R4, 0x18 ;  /* 0x00000004030d7211 */ /* 0x002fe200078ec0ff */
[----:B--2---:R-:W-:Y:S10]  /*0110*/  @P0 BRA `(.L_x_59) ;  /* 0x00000000002c0947 */ /* 0x004ff40003800000 */
[----:B------:R-:W0:Y:S01]  /*0120*/  LDC R8, c[0x0][0x360] ;  /* 0x0000d800ff087b82 */ /* 0x000e220000000800 */
[----:B------:R-:W-:Y:S02]  /*0130*/  IMAD.MOV.U32 R9, RZ, RZ, -0x800001 ;  /* 0xff7fffffff097424 */ /* 0x000fe400078e00ff */
[----:B------:R-:W-:-:S05]  /*0140*/  IMAD.MOV.U32 R11, RZ, RZ, R2 ;  /* 0x000000ffff0b7224 */ /* 0x000fca00078e0002 */
[----:B------:R-:W1:Y:S02]  /*0150*/  LDC.64 R6, c[0x0][0x380] ;  /* 0x0000e000ff067b82 */ /* 0x000e640000000a00 */
.L_x_60:
[----:B-1----:R-:W-:-:S06]  /*0160*/  IMAD.WIDE R4, R11, 0x4, R6 ;  /* 0x000000040b047825 */ /* 0x002fcc00078e0206 */
[----:B------:R-:W2:Y:S01]  /*0170*/  LDG.E R4, desc[UR4][R4.64] ;  /* 0x0000000404047981 */ /* 0x000ea2000c1e1900 */
[----:B0-----:R-:W-:Y:S01]  /*0180*/  IMAD.IADD R11, R8, 0x1, R11 ;  /* 0x00000001080b7824 */ /* 0x001fe200078e020b */
[----:B--2---:R-:W-:-:S04]  /*0190*/  FSETP.GT.AND P0, PT, R4, R9, PT ;  /* 0x000000090400720b */ /* 0x004fc80003f04000 */
[----:B------:R-:W-:Y:S02]  /*01a0*/  FSEL R9, R4, R9, P0 ;  /* 0x0000000904097208 */ /* 0x000fe40000000000 */
[----:B------:R-:W-:-:S13]  /*01b0*/  ISETP.GE.AND P0, PT, R11, UR6, PT ;  /* 0x000000060b007c0c */ /* 0x000fda000bf06270 */
[----:B------:R-:W-:Y:S05]  /*01c0*/  @!P0 BRA `(.L_x_60) ;  /* 0xfffffffc00e48947 */ /* 0x000fea000383ffff */
.L_x_59:
[----:B------:R-:W-:Y:S05]  /*01d0*/  BSYNC.RECONVERGENT B0 ;  /* 0x0000000000007941 */ /* 0x000fea0003800200 */
.L_x_58:
[C---:B------:R-:W-:Y:S01]  /*01e0*/  IMAD R8, R2.reuse, 0x4, R13 ;  /* 0x0000000402087824 */ /* 0x040fe200078e020d */
[----:B------:R-:W-:Y:S01]  /*01f0*/  BSSY.RECONVERGENT B0, `(.L_x_61) ;  /* 0x0000009000007945 */ /* 0x000fe20003800200 */
[----:B------:R-:W-:-:S03]  /*0200*/  ISETP.NE.AND P0, PT, R2, RZ, PT ;  /* 0x000000ff0200720c */ /* 0x000fc60003f05270 */
[----:B------:R0:W-:Y:S01]  /*0210*/  STS [R8], R9 ;  /* 0x0000000908007388 */ /* 0x0001e20000000800 */
[----:B------:R-:W-:Y:S06]  /*0220*/  BAR.SYNC.DEFER_BLOCKING 0x0 ;  /* 0x0000000000007b1d */ /* 0x000fec0000010000 */
[----:B------:R-:W-:Y:S05]  /*0230*/  @P6 BRA `(.L_x_62) ;  /* 0x0000000000106947 */ /* 0x000fea0003800000 */
[----:B------:R-:W-:Y:S04]  /*0240*/  LDS R5, [R8+0x200] ;  /* 0x0002000008057984 */ /* 0x000fe80000000800 */
[----:B------:R-:W1:Y:S02]  /*0250*/  LDS R4, [R8] ;  /* 0x0000000008047984 */ /* 0x000e640000000800 */
[----:B-1----:R-:W-:-:S13]  /*0260*/  FSETP.GT.AND P6, PT, R5, R4, PT ;  /* 0x000000040500720b */ /* 0x002fda0003fc4000 */
[----:B------:R1:W-:Y:S02]  /*0270*/  @P6 STS [R8], R5 ;  /* 0x0000000508006388 */ /* 0x0003e40000000800 */
.L_x_62:
[----:B------:R-:W-:Y:S05]  /*0280*/  BSYNC.RECONVERGENT B0 ;  /* 0x0000000000007941 */ /* 0x000fea0003800200 */
.L_x_61:
[----:B------:R-:W-:Y:S01]  /*0290*/  BAR.SYNC.DEFER_BLOCKING 0x0 ;  /* 0x0000000000007b1d */ /* 0x000fe20000010000 */
[----:B------:R-:W-:Y:S02]  /*02a0*/  ISETP.GT.U32.AND P6, PT, R2, 0x1, PT ;  /* 0x000000010200780c */ /* 0x000fe40003fc4070 */
[----:B------:R-:W-:-:S03]  /*02b0*/  @!P0 LEA R7, R3, R0, 0x18 ;  /* 0x0000000003078211 */ /* 0x000fc600078ec0ff */
[----:B------:R-:W-:Y:S04]  /*02c0*/  BSSY.RECONVERGENT B0, `(.L_x_63) ;  /* 0x0000006000007945 */ /* 0x000fe80003800200 */
[----:B------:R-:W-:Y:S05]  /*02d0*/  @P5 BRA `(.L_x_64) ;  /* 0x0000000000105947 */ /* 0x000fea0003800000 */
[----:B-1----:R-:W-:Y:S04]  /*02e0*/  LDS R5, [R8+0x100] ;  /* 0x0001000008057984 */ /* 0x002fe80000000800 */
[----:B------:R-:W1:Y:S02]  /*02f0*/  LDS R4, [R8] ;  /* 0x0000000008047984 */ /* 0x000e640000000800 */
[----:B-1----:R-:W-:-:S13]  /*0300*/  FSETP.GT.AND P5, PT, R5, R4, PT ;  /* 0x000000040500720b */ /* 0x002fda0003fa4000 */
[----:B------:R2:W-:Y:S02]  /*0310*/  @P5 STS [R8], R5 ;  /* 0x0000000508005388 */ /* 0x0005e40000000800 */
.L_x_64:
[----:B------:R-:W-:Y:S05]  /*0320*/  BSYNC.RECONVERGENT B0 ;  /* 0x0000000000007941 */ /* 0x000fea0003800200 */
.L_x_63:
[----:B------:R-:W-:Y:S06]  /*0330*/  BAR.SYNC.DEFER_BLOCKING 0x0 ;  /* 0x0000000000007b1d */ /* 0x000fec0000010000 */
[----:B------:R-:W-:Y:S04]  /*0340*/  BSSY.RECONVERGENT B0, `(.L_x_65) ;  /* 0x0000006000007945 */ /* 0x000fe80003800200 */
[----:B------:R-:W-:Y:S05]  /*0350*/  @P4 BRA `(.L_x_66) ;  /* 0x0000000000104947 */ /* 0x000fea0003800000 */
[----:B-12---:R-:W-:Y:S04]  /*0360*/  LDS R5, [R8+0x80] ;  /* 0x0000800008057984 */ /* 0x006fe80000000800 */
[----:B------:R-:W1:Y:S02]  /*0370*/  LDS R4, [R8] ;  /* 0x0000000008047984 */ /* 0x000e640000000800 */
[----:B-1----:R-:W-:-:S13]  /*0380*/  FSETP.GT.AND P4, PT, R5, R4, PT ;  /* 0x000000040500720b */ /* 0x002fda0003f84000 */
[----:B------:R3:W-:Y:S02]  /*0390*/  @P4 STS [R8], R5 ;  /* 0x0000000508004388 */ /* 0x0007e40000000800 */
.L_x_66:
[----:B------:R-:W-:Y:S05]  /*03a0*/  BSYNC.RECONVERGENT B0 ;  /* 0x0000000000007941 */ /* 0x000fea0003800200 */
.L_x_65:
[----:B------:R-:W-:Y:S06]  /*03b0*/  BAR.SYNC.DEFER_BLOCKING 0x0 ;  /* 0x0000000000007b1d */ /* 0x000fec0000010000 */
[----:B------:R-:W-:Y:S04]  /*03c0*/  BSSY.RECONVERGENT B0, `(.L_x_67) ;  /* 0x0000006000007945 */ /* 0x000fe80003800200 */
[----:B------:R-:W-:Y:S05]  /*03d0*/  @P3 BRA `(.L_x_68) ;  /* 0x0000000000103947 */ /* 0x000fea0003800000 */
[----:B-123--:R-:W-:Y:S04]  /*03e0*/  LDS R5, [R8+0x40] ;  /* 0x0000400008057984 */ /* 0x00efe80000000800 */
[----:B------:R-:W1:Y:S02]  /*03f0*/  LDS R4, [R8] ;  /* 0x0000000008047984 */ /* 0x000e640000000800 */
[----:B-1----:R-:W-:-:S13]  /*0400*/  FSETP.GT.AND P3, PT, R5, R4, PT ;  /* 0x000000040500720b */ /* 0x002fda0003f64000 */
[----:B------:R4:W-:Y:S02]  /*0410*/  @P3 STS [R8], R5 ;  /* 0x0000000508003388 */ /* 0x0009e40000000800 */
.L_x_68:
[----:B------:R-:W-:Y:S05]  /*0420*/  BSYNC.RECONVERGENT B0 ;  /* 0x0000000000007941 */ /* 0x000fea0003800200 */
.L_x_67:
[----:B------:R-:W-:Y:S06]  /*0430*/  BAR.SYNC.DEFER_BLOCKING 0x0 ;  /* 0x0000000000007b1d */ /* 0x000fec0000010000 */
[----:B------:R-:W-:Y:S04]  /*0440*/  BSSY.RECONVERGENT B0, `(.L_x_69) ;  /* 0x0000006000007945 */ /* 0x000fe80003800200 */
[----:B------:R-:W-:Y:S05]  /*0450*/  @P2 BRA `(.L_x_70) ;  /* 0x0000000000102947 */ /* 0x000fea0003800000 */
[----:B-1234-:R-:W-:Y:S04]  /*0460*/  LDS R5, [R8+0x20] ;  /* 0x0000200008057984 */ /* 0x01efe80000000800 */
[----:B------:R-:W1:Y:S02]  /*0470*/  LDS R4, [R8] ;  /* 0x0000000008047984 */ /* 0x000e640000000800 */
[----:B-1----:R-:W-:-:S13]  /*0480*/  FSETP.GT.AND P2, PT, R5, R4, PT ;  /* 0x000000040500720b */ /* 0x002fda0003f44000 */
[----:B------:R1:W-:Y:S02]  /*0490*/  @P2 STS [R8], R5 ;  /* 0x0000000508002388 */ /* 0x0003e40000000800 */
.L_x_70:
[----:B------:R-:W-:Y:S05]  /*04a0*/  BSYNC.RECONVERGENT B0 ;  /* 0x0000000000007941 */ /* 0x000fea0003800200 */
.L_x_69:
[----:B------:R-:W-:Y:S06]  /*04b0*/  BAR.SYNC.DEFER_BLOCKING 0x0 ;  /* 0x0000000000007b1d */ /* 0x000fec0000010000 */
[----:B------:R-:W-:Y:S04]  /*04c0*/  BSSY.RECONVERGENT B0, `(.L_x_71) ;  /* 0x0000006000007945 */ /* 0x000fe80003800200 */
[----:B------:R-:W-:Y:S05]  /*04d0*/  @P1 BRA `(.L_x_72) ;  /* 0x0000000000101947 */ /* 0x000fea0003800000 */
[----:B-1234-:R-:W-:Y:S04]  /*04e0*/  LDS R5, [R8+0x10] ;  /* 0x0000100008057984 */ /* 0x01efe80000000800 */
[----:B------:R-:W1:Y:S02]  /*04f0*/  LDS R4, [R8] ;  /* 0x0000000008047984 */ /* 0x000e640000000800 */
[----:B-1----:R-:W-:-:S13]  /*0500*/  FSETP.GT.AND P1, PT, R5, R4, PT ;  /* 0x000000040500720b */ /* 0x002fda0003f24000 */
[----:B------:R1:W-:Y:S02]  /*0510*/  @P1 STS [R8], R5 ;  /* 0x0000000508001388 */ /* 0x0003e40000000800 */
.L_x_72:
[----:B------:R-:W-:Y:S05]  /*0520*/  BSYNC.RECONVERGENT B0 ;  /* 0x0000000000007941 */ /* 0x000fea0003800200 */
.L_x_71:
[----:B------:R-:W-:Y:S06]  /*0530*/  BAR.SYNC.DEFER_BLOCKING 0x0 ;  /* 0x0000000000007b1d */ /* 0x000fec0000010000 */
[----:B------:R-:W-:Y:S04]  /*0540*/  BSSY.RECONVERGENT B0, `(.L_x_73) ;  /* 0x0000006000007945 */ /* 0x000fe80003800200 */
[----:B------:R-:W-:Y:S05]  /*0550*/  @P6 BRA `(.L_x_74) ;  /* 0x0000000000106947 */ /* 0x000fea0003800000 */
[----:B-1234-:R-:W-:Y:S04]  /*0560*/  LDS R5, [R8+0x8] ;  /* 0x0000080008057984 */ /* 0x01efe80000000800 */
[----:B------:R-:W1:Y:S02]  /*0570*/  LDS R4, [R8] ;  /* 0x0000000008047984 */ /* 0x000e640000000800 */
[----:B-1----:R-:W-:-:S13]  /*0580*/  FSETP.GT.AND P1, PT, R5, R4, PT ;  /* 0x000000040500720b */ /* 0x002fda0003f24000 */
[----:B------:R1:W-:Y:S02]  /*0590*/  @P1 STS [R8], R5 ;  /* 0x0000000508001388 */ /* 0x0003e40000000800 */
.L_x_74:
[----:B------:R-:W-:Y:S05]  /*05a0*/  BSYNC.RECONVERGENT B0 ;  /* 0x0000000000007941 */ /* 0x000fea0003800200 */
.L_x_73:
[----:B------:R-:W-:Y:S06]  /*05b0*/  BAR.SYNC.DEFER_BLOCKING 0x0 ;  /* 0x0000000000007b1d */ /* 0x000fec0000010000 */
[----:B------:R-:W-:Y:S04]  /*05c0*/  BSSY.RECONVERGENT B0, `(.L_x_75) ;  /* 0x0000007000007945 */ /* 0x000fe80003800200 */
[----:B------:R-:W-:Y:S05]  /*05d0*/  @P0 BRA `(.L_x_76) ;  /* 0x0000000000140947 */ /* 0x000fea0003800000 */
[----:B-1234-:R-:W-:Y:S01]  /*05e0*/  LEA R5, R3, R0, 0x18 ;  /* 0x0000000003057211 */ /* 0x01efe200078ec0ff */
[----:B------:R-:W-:Y:S05]  /*05f0*/  LDS R4, [R8] ;  /* 0x0000000008047984 */ /* 0x000fea0000000800 */
[----:B------:R-:W1:Y:S02]  /*0600*/  LDS R5, [R5+0xc] ;  /* 0x00000c0005057984 */ /* 0x000e640000000800 */
[----:B-1----:R-:W-:-:S13]  /*0610*/  FSETP.GT.AND P1, PT, R5, R4, PT ;  /* 0x000000040500720b */ /* 0x002fda0003f24000 */
[----:B------:R1:W-:Y:S02]  /*0620*/  @P1 STS [R8], R5 ;  /* 0x0000000508001388 */ /* 0x0003e40000000800 */
.L_x_76:
[----:B------:R-:W-:Y:S05]  /*0630*/  BSYNC.RECONVERGENT B0 ;  /* 0x0000000000007941 */ /* 0x000fea0003800200 */
.L_x_75:
[----:B------:R-:W-:Y:S01]  /*0640*/  BAR.SYNC.DEFER_BLOCKING 0x0 ;  /* 0x0000000000007b1d */ /* 0x000fe20000010000 */
[C---:B------:R-:W-:Y:S01]  /*0650*/  ISETP.GE.AND P1, PT, R2.reuse, UR6, PT ;  /* 0x0000000602007c0c */ /* 0x040fe2000bf26270 */
[----:B0-----:R-:W-:Y:S01]  /*0660*/  IMAD.MOV.U32 R9, RZ, RZ, RZ ;  /* 0x000000ffff097224 */ /* 0x001fe200078e00ff */
[----:B------:R-:W-:-:S03]  /*0670*/  ISETP.GT.U32.AND P2, PT, R2, 0x7f, PT ;  /* 0x0000007f0200780c */ /* 0x000fc60003f44070 */
[----:B------:R-:W-:Y:S01]  /*0680*/  BSSY.RECONVERGENT B0, `(.L_x_77) ;  /* 0x000001d000007945 */ /* 0x000fe20003800200 */
[----:B------:R-:W0:Y:S04]  /*0690*/  @!P0 LDS R4, [R7+0x8] ;  /* 0x0000080007048984 */ /* 0x000e280000000800 */
[----:B0-----:R0:W-:Y:S01]  /*06a0*/  @!P0 STS [R7], R4 ;  /* 0x0000000407008388 */ /* 0x0011e20000000800 */
[----:B------:R-:W-:Y:S06]  /*06b0*/  BAR.SYNC.DEFER_BLOCKING 0x0 ;  /* 0x0000000000007b1d */ /* 0x000fec0000010000 */
[----:B------:R-:W-:Y:S05]  /*06c0*/  @P1 BRA `(.L_x_78) ;  /* 0x0000000000601947 */ /* 0x000fea0003800000 */
[----:B------:R-:W-:Y:S01]  /*06d0*/  LEA R10, R3, R0, 0x18 ;  /* 0x00000000030a7211 */ /* 0x000fe200078ec0ff */
[----:B------:R-:W0:Y:S01]  /*06e0*/  LDC R16, c[0x0][0x360] ;  /* 0x0000d800ff107b82 */ /* 0x000e220000000800 */
[----:B------:R-:W-:Y:S02]  /*06f0*/  IMAD.MOV.U32 R9, RZ, RZ, RZ ;  /* 0x000000ffff097224 */ /* 0x000fe400078e00ff */
[----:B------:R-:W-:Y:S02]  /*0700*/  IMAD.MOV.U32 R11, RZ, RZ, R2 ;  /* 0x000000ffff0b7224 */ /* 0x000fe400078e0002 */
[----:B------:R-:W0:Y:S03]  /*0710*/  LDS R10, [R10] ;  /* 0x000000000a0a7984 */ /* 0x000e260000000800 */
[----:B01234-:R-:W0:Y:S02]  /*0720*/  LDC.64 R4, c[0x0][0x380] ;  /* 0x0000e000ff047b82 */ /* 0x01fe240000000a00 */
.L_x_79:
[----:B0-----:R-:W-:-:S05]  /*0730*/  IMAD.WIDE R6, R11, 0x4, R4 ;  /* 0x000000040b067825 */ /* 0x001fca00078e0204 */
[----:B------:R-:W2:Y:S01]  /*0740*/  LDG.E R13, desc[UR4][R6.64] ;  /* 0x00000004060d7981 */ /* 0x000ea2000c1e1900 */
[----:B------:R-:W-:Y:S02]  /*0750*/  IMAD.MOV.U32 R12, RZ, RZ, 0x3bbb989d ;  /* 0x3bbb989dff0c7424 */ /* 0x000fe400078e00ff */
[----:B------:R-:W-:Y:S02]  /*0760*/  IMAD.MOV.U32 R15, RZ, RZ, 0x437c0000 ;  /* 0x437c0000ff0f7424 */ /* 0x000fe400078e00ff */
[----:B------:R-:W-:-:S05]  /*0770*/  IMAD.IADD R11, R16, 0x1, R11 ;  /* 0x00000001100b7824 */ /* 0x000fca00078e020b */
[----:B------:R-:W-:Y:S01]  /*0780*/  ISETP.GE.AND P0, PT, R11, UR6, PT ;  /* 0x000000060b007c0c */ /* 0x000fe2000bf06270 */
[----:B--2---:R-:W-:-:S04]  /*0790*/  FADD R13, -R10, R13 ;  /* 0x0000000d0a0d7221 */ /* 0x004fc80000000100 */
[----:B------:R-:W-:-:S04]  /*07a0*/  FFMA.SAT R12, R13, R12, 0.5 ;  /* 0x3f0000000d0c7423 */ /* 0x000fc8000000200c */
[----:B------:R-:W-:-:S04]  /*07b0*/  FFMA.RM R12, R12, R15, 12582913 ;  /* 0x4b4000010c0c7423 */ /* 0x000fc8000000400f */
[C---:B------:R-:W-:Y:S01]  /*07c0*/  FADD R14, R12.reuse, -12583039 ;  /* 0xcb40007f0c0e7421 */ /* 0x040fe20000000000 */
[----:B------:R-:W-:-:S03]  /*07d0*/  IMAD.SHL.U32 R12, R12, 0x800000, RZ ;  /* 0x008000000c0c7824 */ /* 0x000fc600078e00ff */
[----:B------:R-:W-:-:S04]  /*07e0*/  FFMA R14, R13, 1.4426950216293334961, -R14 ;  /* 0x3fb8aa3b0d0e7823 */ /* 0x000fc8000000080e */
[----:B------:R-:W-:-:S04]  /*07f0*/  FFMA R14, R13, 1.925963033500011079e-08, R14 ;  /* 0x32a570600d0e7823 */ /* 0x000fc8000000000e */
[----:B------:R-:W0:Y:S02]  /*0800*/  MUFU.EX2 R13, R14 ;  /* 0x0000000e000d7308 */ /* 0x000e240000000800 */
[----:B0-----:R-:W-:-:S04]  /*0810*/  FMUL R12, R12, R13 ;  /* 0x0000000d0c0c7220 */ /* 0x001fc80000400000 */
[----:B------:R-:W-:Y:S01]  /*0820*/  FADD R9, R12, R9 ;  /* 0x000000090c097221 */ /* 0x000fe20000000000 */
[----:B------:R0:W-:Y:S01]  /*0830*/  STG.E desc[UR4][R6.64], R12 ;  /* 0x0000000c06007986 */ /* 0x0001e2000c101904 */
[----:B------:R-:W-:Y:S05]  /*0840*/  @!P0 BRA `(.L_x_79) ;  /* 0xfffffffc00b88947 */ /* 0x000fea000383ffff */
.L_x_78:
[----:B------:R-:W-:Y:S05]  /*0850*/  BSYNC.RECONVERGENT B0 ;  /* 0x0000000000007941 */ /* 0x000fea0003800200 */
.L_x_77:
[----:B------:R-:W-:Y:S01]  /*0860*/  STS [R8], R9 ;  /* 0x0000000908007388 */ /* 0x000fe20000000800 */
[----:B------:R-:W-:Y:S01]  /*0870*/  BAR.SYNC.DEFER_BLOCKING 0x0 ;  /* 0x0000000000007b1d */ /* 0x000fe20000010000 */
[C---:B------:R-:W-:Y:S02]  /*0880*/  ISETP.GT.U32.AND P0, PT, R2.reuse, 0x3f, PT ;  /* 0x0000003f0200780c */ /* 0x040fe40003f04070 */
[----:B------:R-:W-:-:S03]  /*0890*/  ISETP.GT.U32.AND P1, PT, R2, 0x1f, PT ;  /* 0x0000001f0200780c */ /* 0x000fc60003f24070 */
[----:B0-----:R-:W-:Y:S04]  /*08a0*/  @!P2 LDS R4, [R8+0x200] ;  /* 0x000200000804a984 */ /* 0x001fe80000000800 */
[----:B-1234-:R-:W0:Y:S02]  /*08b0*/  @!P2 LDS R5, [R8] ;  /* 0x000000000805a984 */ /* 0x01ee240000000800 */
[----:B0-----:R-:W-:-:S05]  /*08c0*/  @!P2 FADD R5, R4, R5 ;  /* 0x000000050405a221 */ /* 0x001fca0000000000 */
[----:B------:R-:W-:Y:S01]  /*08d0*/  @!P2 STS [R8], R5 ;  /* 0x000000050800a388 */ /* 0x000fe20000000800 */
[----:B------:R-:W-:Y:S06]  /*08e0*/  BAR.SYNC.DEFER_BLOCKING 0x0 ;  /* 0x0000000000007b1d */ /* 0x000fec0000010000 */
[----:B------:R-:W-:Y:S04]  /*08f0*/  @!P0 LDS R4, [R8+0x100] ;  /* 0x0001000008048984 */ /* 0x000fe80000000800 */
[----:B------:R-:W0:Y:S02]  /*0900*/  @!P0 LDS R7, [R8] ;  /* 0x0000000008078984 */ /* 0x000e240000000800 */
[----:B0-----:R-:W-:-:S05]  /*0910*/  @!P0 FADD R7, R4, R7 ;  /* 0x0000000704078221 */ /* 0x001fca0000000000 */
[----:B------:R-:W-:Y:S01]  /*0920*/  @!P0 STS [R8], R7 ;  /* 0x0000000708008388 */ /* 0x000fe20000000800 */
[----:B------:R-:W-:Y:S01]  /*0930*/  BAR.SYNC.DEFER_BLOCKING 0x0 ;  /* 0x0000000000007b1d */ /* 0x000fe20000010000 */
[----:B------:R-:W-:-:S05]  /*0940*/  ISETP.GT.U32.AND P0, PT, R2, 0xf, PT ;  /* 0x0000000f0200780c */ /* 0x000fca0003f04070 */
        /* <DEDUP_REMOVED lines=21> */
[----:B------:R0:W-:Y:S01]  /*0aa0*/  @!P0 STS [R8], R9 ;  /* 0x0000000908008388 */ /* 0x0001e20000000800 */
[----:B------:R-:W-:Y:S01]  /*0ab0*/  BAR.SYNC.DEFER_BLOCKING 0x0 ;  /* 0x0000000000007b1d */ /* 0x000fe20000010000 */
[----:B------:R-:W-:-:S13]  /*0ac0*/  ISETP.NE.AND P0, PT, R2, RZ, PT ;  /* 0x000000ff0200720c */ /* 0x000fda0003f05270 */
[CC--:B------:R-:W-:Y:S02]  /*0ad0*/  @!P0 LEA R6, R3.reuse, R0.reuse, 0x18 ;  /* 0x0000000003068211 */ /* 0x0c0fe400078ec0ff */
[----:B0-----:R-:W-:Y:S01]  /*0ae0*/  @!P0 LEA R9, R3, R0, 0x18 ;  /* 0x0000000003098211 */ /* 0x001fe200078ec0ff */
[----:B------:R-:W-:Y:S04]  /*0af0*/  @!P1 LDS R4, [R8+0x8] ;  /* 0x0000080008049984 */ /* 0x000fe80000000800 */
[----:B------:R-:W0:Y:S02]  /*0b00*/  @!P1 LDS R5, [R8] ;  /* 0x0000000008059984 */ /* 0x000e240000000800 */
[----:B0-----:R-:W-:-:S05]  /*0b10*/  @!P1 FADD R5, R4, R5 ;  /* 0x0000000504059221 */ /* 0x001fca0000000000 */
[----:B------:R-:W-:Y:S01]  /*0b20*/  @!P1 STS [R8], R5 ;  /* 0x0000000508009388 */ /* 0x000fe20000000800 */
[----:B------:R-:W-:Y:S01]  /*0b30*/  BAR.SYNC.DEFER_BLOCKING 0x0 ;  /* 0x0000000000007b1d */ /* 0x000fe20000010000 */
[----:B------:R-:W-:-:S05]  /*0b40*/  ISETP.GE.AND P1, PT, R2, UR6, PT ;  /* 0x0000000602007c0c */ /* 0x000fca000bf26270 */
[----:B------:R-:W-:Y:S04]  /*0b50*/  @!P0 LDS R4, [R6+0xc] ;  /* 0x00000c0006048984 */ /* 0x000fe80000000800 */
[----:B------:R-:W0:Y:S02]  /*0b60*/  @!P0 LDS R7, [R8] ;  /* 0x0000000008078984 */ /* 0x000e240000000800 */
[----:B0-----:R-:W-:-:S05]  /*0b70*/  @!P0 FADD R7, R4, R7 ;  /* 0x0000000704078221 */ /* 0x001fca0000000000 */
[----:B------:R-:W-:Y:S01]  /*0b80*/  @!P0 STS [R8], R7 ;  /* 0x0000000708008388 */ /* 0x000fe20000000800 */
[----:B------:R-:W-:Y:S06]  /*0b90*/  BAR.SYNC.DEFER_BLOCKING 0x0 ;  /* 0x0000000000007b1d */ /* 0x000fec0000010000 */
[----:B------:R-:W0:Y:S04]  /*0ba0*/  @!P0 LDS R4, [R9+0x8] ;  /* 0x0000080009048984 */ /* 0x000e280000000800 */
[----:B0-----:R0:W-:Y:S01]  /*0bb0*/  @!P0 STS [R9+0x4], R4 ;  /* 0x0000040409008388 */ /* 0x0011e20000000800 */
[----:B------:R-:W-:Y:S06]  /*0bc0*/  BAR.SYNC.DEFER_BLOCKING 0x0 ;  /* 0x0000000000007b1d */ /* 0x000fec0000010000 */
[----:B------:R-:W-:Y:S05]  /*0bd0*/  @P1 EXIT ;  /* 0x000000000000194d */ /* 0x000fea0003800000 */
[----:B------:R-:W-:Y:S01]  /*0be0*/  LEA R6, R3, R0, 0x18 ;  /* 0x0000000003067211 */ /* 0x000fe200078ec0ff */
[----:B0-----:R-:W0:Y:S01]  /*0bf0*/  LDC.64 R4, c[0x0][0x380] ;  /* 0x0000e000ff047b82 */ /* 0x001e220000000a00 */
[----:B------:R-:W1:Y:S03]  /*0c00*/  LDCU UR6, c[0x0][0x360] ;  /* 0x00006c00ff0677ac */ /* 0x000e660008000800 */
[----:B------:R-:W2:Y:S01]  /*0c10*/  LDS R0, [R6+0x4] ;  /* 0x0000040006007984 */ /* 0x000ea20000000800 */
[----:B------:R-:W3:Y:S01]  /*0c20*/  LDCU UR7, c[0x0][0x388] ;  /* 0x00007100ff0777ac */ /* 0x000ee20008000800 */
[----:B--2---:R-:W-:-:S04]  /*0c30*/  FADD R0, R0, 1.00000001335143196e-10 ;  /* 0x2edbe6ff00007421 */ /* 0x004fc80000000000 */
[----:B------:R-:W-:-:S05]  /*0c40*/  VIADD R3, R0, 0x1800000 ;  /* 0x0180000000037836 */ /* 0x000fca0000000000 */
[----:B------:R-:W-:-:S04]  /*0c50*/  LOP3.LUT R3, R3, 0x7f800000, RZ, 0xc0, !PT ;  /* 0x7f80000003037812 */ /* 0x000fc800078ec0ff */
[----:B------:R-:W-:-:S13]  /*0c60*/  ISETP.GT.U32.AND P0, PT, R3, 0x1ffffff, PT ;  /* 0x01ffffff0300780c */ /* 0x000fda0003f04070 */
[----:B01-3--:R-:W-:Y:S05]  /*0c70*/  @P0 BRA `(.L_x_80) ;  /* 0x00000000000c0947 */ /* 0x00bfea0003800000 */
[----:B------:R-:W-:-:S07]  /*0c80*/  MOV R6, 0xca0 ;  /* 0x00000ca000067802 */ /* 0x000fce0000000f00 */
[----:B------:R-:W-:Y:S05]  /*0c90*/  CALL.REL.NOINC `($__internal_0_$__cuda_sm20_rcp_rn_f32_slowpath) ;  /* 0x0000000000347944 */ /* 0x000fea0003c00000 */
[----:B------:R-:W-:Y:S05]  /*0ca0*/  BRA `(.L_x_81) ;  /* 0x0000000000107947 */ /* 0x000fea0003800000 */
.L_x_80:
[----:B------:R-:W0:Y:S02]  /*0cb0*/  MUFU.RCP R3, R0 ;  /* 0x0000000000037308 */ /* 0x000e240000001000 */
[----:B0-----:R-:W-:-:S04]  /*0cc0*/  FFMA R6, R0, R3, -1 ;  /* 0xbf80000000067423 */ /* 0x001fc80000000003 */
[----:B------:R-:W-:-:S04]  /*0cd0*/  FADD.FTZ R6, -R6, -RZ ;  /* 0x800000ff06067221 */ /* 0x000fc80000010100 */
[----:B------:R-:W-:-:S07]  /*0ce0*/  FFMA R3, R3, R6, R3 ;  /* 0x0000000603037223 */ /* 0x000fce0000000003 */
.L_x_81:
[----:B0-----:R-:W-:-:S05]  /*0cf0*/  IMAD.WIDE R6, R2, 0x4, R4 ;  /* 0x0000000402067825 */ /* 0x001fca00078e0204 */
[----:B------:R-:W2:Y:S01]  /*0d00*/  LDG.E R0, desc[UR4][R6.64] ;  /* 0x0000000406007981 */ /* 0x000ea2000c1e1900 */
[----:B------:R-:W-:-:S05]  /*0d10*/  VIADD R2, R2, UR6 ;  /* 0x0000000602027c36 */ /* 0x000fca0008000000 */
[----:B------:R-:W-:Y:S01]  /*0d20*/  ISETP.GE.AND P0, PT, R2, UR7, PT ;  /* 0x0000000702007c0c */ /* 0x000fe2000bf06270 */
[----:B--2---:R-:W-:-:S05]  /*0d30*/  FMUL R9, R3, R0 ;  /* 0x0000000003097220 */ /* 0x004fca0000400000 */
[----:B------:R0:W-:Y:S07]  /*0d40*/  STG.E desc[UR4][R6.64], R9 ;  /* 0x0000000906007986 */ /* 0x0001ee000c101904 */
[----:B------:R-:W-:Y:S05]  /*0d50*/  @!P0 BRA `(.L_x_81) ;  /* 0xfffffffc00e48947 */ /* 0x000fea000383ffff */
[----:B------:R-:W-:Y:S05]  /*0d60*/  EXIT ;  /* 0x000000000000794d */ /* 0x000fea0003800000 */
        .weak           $__internal_0_$__cuda_sm20_rcp_rn_f32_slowpath
        .type           $__internal_0_$__cuda_sm20_rcp_rn_f32_slowpath,@function
        .size           $__internal_0_$__cuda_sm20_rcp_rn_f32_slowpath,(.L_x_116 - $__internal_0_$__cuda_sm20_rcp_rn_f32_slowpath)
$__internal_0_$__cuda_sm20_rcp_rn_f32_slowpath:
[----:B------:R-:W-:-:S05]  /*0d70*/  IMAD.SHL.U32 R3, R0, 0x2, RZ ;  /* 0x0000000200037824 */ /* 0x000fca00078e00ff */
[----:B------:R-:W-:-:S04]  /*0d80*/  SHF.R.U32.HI R3, RZ, 0x18, R3 ;  /* 0x00000018ff037819 */ /* 0x000fc80000011603 */
[----:B------:R-:W-:-:S13]  /*0d90*/  ISETP.NE.U32.AND P0, PT, R3, RZ, PT ;  /* 0x000000ff0300720c */ /* 0x000fda0003f05070 */
[----:B------:R-:W-:Y:S05]  /*0da0*/  @P0 BRA `(.L_x_82) ;  /* 0x00000000002c0947 */ /* 0x000fea0003800000 */
[----:B------:R-:W-:-:S05]  /*0db0*/  IMAD.SHL.U32 R3, R0, 0x2, RZ ;  /* 0x0000000200037824 */ /* 0x000fca00078e00ff */
[----:B------:R-:W-:-:S13]  /*0dc0*/  ISETP.NE.AND P0, PT, R3, RZ, PT ;  /* 0x000000ff0300720c */ /* 0x000fda0003f05270 */
[----:B------:R2:W3:Y:S01]  /*0dd0*/  @!P0 MUFU.RCP R3, R0 ;  /* 0x0000000000038308 */ /* 0x0004e20000001000 */
[----:B------:R-:W-:Y:S05]  /*0de0*/  @!P0 BRA `(.L_x_83) ;  /* 0x0000000000a48947 */ /* 0x000fea0003800000 */
[----:B------:R-:W-:-:S04]  /*0df0*/  FFMA R7, R0, 1.84467440737095516160e+19, RZ ;  /* 0x5f80000000077823 */ /* 0x000fc800000000ff */
[----:B--2---:R-:W3:Y:S02]  /*0e00*/  MUFU.RCP R0, R7 ;  /* 0x0000000700007308 */ /* 0x004ee40000001000 */
[----:B---3--:R-:W-:-:S04]  /*0e10*/  FFMA R3, R7, R0, -1 ;  /* 0xbf80000007037423 */ /* 0x008fc80000000000 */
[----:B------:R-:W-:-:S04]  /*0e20*/  FADD.FTZ R3, -R3, -RZ ;  /* 0x800000ff03037221 */ /* 0x000fc80000010100 */
[----:B------:R-:W-:-:S04]  /*0e30*/  FFMA R0, R0, R3, R0 ;  /* 0x0000000300007223 */ /* 0x000fc80000000000 */
[----:B------:R-:W-:Y:S01]  /*0e40*/  FFMA R3, R0, 1.84467440737095516160e+19, RZ ;  /* 0x5f80000000037823 */ /* 0x000fe200000000ff */
[----:B------:R-:W-:Y:S06]  /*0e50*/  BRA `(.L_x_83) ;  /* 0x0000000000887947 */ /* 0x000fec0003800000 */
.L_x_82:
[----:B------:R-:W-:-:S05]  /*0e60*/  VIADD R7, R3, 0xffffff03 ;  /* 0xffffff0303077836 */ /* 0x000fca0000000000 */
[----:B------:R-:W-:-:S13]  /*0e70*/  ISETP.GT.U32.AND P0, PT, R7, 0x1, PT ;  /* 0x000000010700780c */ /* 0x000fda0003f04070 */
[----:B------:R-:W-:Y:S05]  /*0e80*/  @P0 BRA `(.L_x_84) ;  /* 0x0000000000780947 */ /* 0x000fea0003800000 */
[----:B------:R-:W-:Y:S01]  /*0e90*/  LOP3.LUT R8, R0, 0x7fffff, RZ, 0xc0, !PT ;  /* 0x007fffff00087812 */ /* 0x000fe200078ec0ff */
[----:B------:R-:W-:Y:S02]  /*0ea0*/  IMAD.MOV.U32 R12, RZ, RZ, 0x3 ;  /* 0x00000003ff0c7424 */ /* 0x000fe400078e00ff */
[----:B------:R-:W-:Y:S01]  /*0eb0*/  VIADD R3, R3, 0xffffff04 ;  /* 0xffffff0403037836 */ /* 0x000fe20000000000 */
[----:B------:R-:W-:Y:S02]  /*0ec0*/  LOP3.LUT R8, R8, 0x3f800000, RZ, 0xfc, !PT ;  /* 0x3f80000008087812 */ /* 0x000fe400078efcff */
[----:B------:R-:W-:Y:S02]  /*0ed0*/  SHF.L.U32 R13, R12, R7, RZ ;  /* 0x000000070c0d7219 */ /* 0x000fe400000006ff */
[----:B------:R-:W0:Y:S02]  /*0ee0*/  MUFU.RCP R9, R8 ;  /* 0x0000000800097308 */ /* 0x000e240000001000 */
[----:B0-----:R-:W-:-:S04]  /*0ef0*/  FFMA R10, R8, R9, -1 ;  /* 0xbf800000080a7423 */ /* 0x001fc80000000009 */
[----:B------:R-:W-:-:S04]  /*0f00*/  FADD.FTZ R10, -R10, -RZ ;  /* 0x800000ff0a0a7221 */ /* 0x000fc80000010100 */
[CCC-:B------:R-:W-:Y:S01]  /*0f10*/  FFMA.RM R11, R9.reuse, R10.reuse, R9.reuse ;  /* 0x0000000a090b7223 */ /* 0x1c0fe20000004009 */
[----:B------:R-:W-:-:S04]  /*0f20*/  FFMA.RP R10, R9, R10, R9 ;  /* 0x0000000a090a7223 */ /* 0x000fc80000008009 */
[C---:B------:R-:W-:Y:S02]  /*0f30*/  LOP3.LUT R9, R11.reuse, 0x7fffff, RZ, 0xc0, !PT ;  /* 0x007fffff0b097812 */ /* 0x040fe400078ec0ff */
[----:B------:R-:W-:Y:S02]  /*0f40*/  FSETP.NEU.FTZ.AND P0, PT, R11, R10, PT ;  /* 0x0000000a0b00720b */ /* 0x000fe40003f1d000 */
[----:B------:R-:W-:Y:S02]  /*0f50*/  LOP3.LUT R10, R9, 0x800000, RZ, 0xfc, !PT ;  /* 0x00800000090a7812 */ /* 0x000fe400078efcff */
[----:B------:R-:W-:Y:S02]  /*0f60*/  SEL R9, RZ, 0xffffffff, !P0 ;  /* 0xffffffffff097807 */ /* 0x000fe40004000000 */
[----:B------:R-:W-:Y:S02]  /*0f70*/  LOP3.LUT R8, R13, R10, RZ, 0xc0, !PT ;  /* 0x0000000a0d087212 */ /* 0x000fe400078ec0ff */
[----:B------:R-:W-:Y:S01]  /*0f80*/  SHF.R.U32.HI R3, RZ, R3, R10 ;  /* 0x00000003ff037219 */ /* 0x000fe2000001160a */
[----:B------:R-:W-:Y:S01]  /*0f90*/  IMAD.MOV R9, RZ, RZ, -R9 ;  /* 0x000000ffff097224 */ /* 0x000fe200078e0a09 */
[----:B------:R-:W-:-:S04]  /*0fa0*/  SHF.R.U32.HI R8, RZ, R7, R8 ;  /* 0x00000007ff087219 */ /* 0x000fc80000011608 */
[----:B------:R-:W-:Y:S02]  /*0fb0*/  LOP3.LUT P1, RZ, R9, R7, R10, 0xf8, !PT ;  /* 0x0000000709ff7212 */ /* 0x000fe4000782f80a */
[C---:B------:R-:W-:Y:S02]  /*0fc0*/  LOP3.LUT P0, RZ, R8.reuse, 0x1, RZ, 0xc0, !PT ;  /* 0x0000000108ff7812 */ /* 0x040fe4000780c0ff */
[----:B------:R-:W-:-:S04]  /*0fd0*/  LOP3.LUT P2, RZ, R8, 0x2, RZ, 0xc0, !PT ;  /* 0x0000000208ff7812 */ /* 0x000fc8000784c0ff */
[----:B------:R-:W-:Y:S02]  /*0fe0*/  PLOP3.LUT P0, PT, P0, P1, P2, 0xe0, 0x0 ;  /* 0x000000000000781c */ /* 0x000fe40000703c20 */
[----:B------:R-:W-:Y:S02]  /*0ff0*/  LOP3.LUT P1, RZ, R0, 0x7fffff, RZ, 0xc0, !PT ;  /* 0x007fffff00ff7812 */ /* 0x000fe4000782c0ff */
[----:B------:R-:W-:-:S05]  /*1000*/  SEL R7, RZ, 0x1, !P0 ;  /* 0x00000001ff077807 */ /* 0x000fca0004000000 */
[----:B------:R-:W-:-:S05]  /*1010*/  IMAD.MOV R7, RZ, RZ, -R7 ;  /* 0x000000ffff077224 */ /* 0x000fca00078e0a07 */
[----:B------:R-:W-:-:S13]  /*1020*/  ISETP.GE.AND P0, PT, R7, RZ, PT ;  /* 0x000000ff0700720c */ /* 0x000fda0003f06270 */
[----:B------:R-:W-:-:S04]  /*1030*/  @!P0 VIADD R3, R3, 0x1 ;  /* 0x0000000103038836 */ /* 0x000fc80000000000 */
[----:B------:R-:W-:-:S05]  /*1040*/  @!P1 IMAD.SHL.U32 R3, R3, 0x2, RZ ;  /* 0x0000000203039824 */ /* 0x000fca00078e00ff */
[----:B------:R-:W-:Y:S01]  /*1050*/  LOP3.LUT R3, R3, 0x80000000, R0, 0xf8, !PT ;  /* 0x8000000003037812 */ /* 0x000fe200078ef800 */
[----:B------:R-:W-:Y:S06]  /*1060*/  BRA `(.L_x_83) ;  /* 0x0000000000047947 */ /* 0x000fec0003800000 */
.L_x_84:
[----:B------:R0:W1:Y:S02]  /*1070*/  MUFU.RCP R3, R0 ;  /* 0x0000000000037308 */ /* 0x0000640000001000 */
.L_x_83:
[----:B------:R-:W-:-:S04]  /*1080*/  IMAD.MOV.U32 R7, RZ, RZ, 0x0 ;  /* 0x00000000ff077424 */ /* 0x000fc800078e00ff */
[----:B0123--:R-:W-:Y:S05]  /*1090*/  RET.REL.NODEC R6 `(_Z14softmax_stablePfi) ;  /* 0xffffffec06d87950 */ /* 0x00ffea0003c3ffff */
.L_x_85:
        /* <DEDUP_REMOVED lines=14> */
.L_x_116:


//--------------------- .text._Z24apply_repetition_penaltyPfPKiif --------------------------
	.section	.text._Z24apply_repetition_penaltyPfPKiif,"ax",@progbits
	.align	128
        .global         _Z24apply_repetition_penaltyPfPKiif
        .type           _Z24apply_repetition_penaltyPfPKiif,@function
        .size           _Z24apply_repetition_penaltyPfPKiif,(.L_x_117 - _Z24apply_repetition_penaltyPfPKiif)
        .other          _Z24apply_repetition_penaltyPfPKiif,@"STO_CUDA_ENTRY STV_DEFAULT"
_Z24apply_repetition_penaltyPfPKiif:
.text._Z24apply_repetition_penaltyPfPKiif:
[----:B------:R-:W-:Y:S01]  /*0000*/  LDC R1, c[0x0][0x37c] ;  /* 0x0000df00ff017b82 */ /* 0x000fe20000000800 */
[----:B------:R-:W0:Y:S07]  /*0010*/  S2R R5, SR_TID.X ;  /* 0x0000000000057919 */ /* 0x000e2e0000002100 */
[----:B------:R-:W0:Y:S01]  /*0020*/  S2UR UR4, SR_CTAID.X ;  /* 0x00000000000479c3 */ /* 0x000e220000002500 */
[----:B------:R-:W1:Y:S07]  /*0030*/  LDCU UR5, c[0x0][0x390] ;  /* 0x00007200ff0577ac */ /* 0x000e6e0008000800 */
[----:B------:R-:W0:Y:S02]  /*0040*/  LDC R0, c[0x0][0x360] ;  /* 0x0000d800ff007b82 */ /* 0x000e240000000800 */
[----:B0-----:R-:W-:-:S05]  /*0050*/  IMAD R5, R0, UR4, R5 ;  /* 0x0000000400057c24 */ /* 0x001fca000f8e0205 */
[----:B-1----:R-:W-:-:S13]  /*0060*/  ISETP.GE.AND P0, PT, R5, UR5, PT ;  /* 0x0000000505007c0c */ /* 0x002fda000bf06270 */
[----:B------:R-:W-:Y:S05]  /*0070*/  @P0 EXIT ;  /* 0x000000000000094d */ /* 0x000fea0003800000 */
[----:B------:R-:W0:Y:S01]  /*0080*/  LDC.64 R2, c[0x0][0x388] ;  /* 0x0000e200ff027b82 */ /* 0x000e220000000a00 */
[----:B------:R-:W1:Y:S01]  /*0090*/  LDCU.64 UR4, c[0x0][0x358] ;  /* 0x00006b00ff0477ac */ /* 0x000e620008000a00 */
[----:B0-----:R-:W-:-:S06]  /*00a0*/  IMAD.WIDE R2, R5, 0x4, R2 ;  /* 0x0000000405027825 */ /* 0x001fcc00078e0202 */
[----:B-1----:R-:W2:Y:S02]  /*00b0*/  LDG.E R3, desc[UR4][R2.64] ;  /* 0x0000000402037981 */ /* 0x002ea4000c1e1900 */
[----:B--2---:R-:W-:-:S13]  /*00c0*/  ISETP.GE.AND P0, PT, R3, RZ, PT ;  /* 0x000000ff0300720c */ /* 0x004fda0003f06270 */
[----:B------:R-:W-:Y:S05]  /*00d0*/  @!P0 EXIT ;  /* 0x000000000000894d */ /* 0x000fea0003800000 */
[----:B------:R-:W0:Y:S02]  /*00e0*/  LDC.64 R4, c[0x0][0x380] ;  /* 0x0000e000ff047b82 */ /* 0x000e240000000a00 */
[----:B0-----:R-:W-:-:S05]  /*00f0*/  IMAD.WIDE.U32 R4, R3, 0x4, R4 ;  /* 0x0000000403047825 */ /* 0x001fca00078e0004 */
[----:B------:R-:W2:Y:S02]  /*0100*/  LDG.E R0, desc[UR4][R4.64] ;  /* 0x0000000404007981 */ /* 0x000ea4000c1e1900 */
[----:B--2---:R-:W-:-:S13]  /*0110*/  FSETP.GT.AND P0, PT, R0, RZ, PT ;  /* 0x000000ff0000720b */ /* 0x004fda0003f04000 */
[----:B------:R-:W-:Y:S05]  /*0120*/  @!P0 BRA `(.L_x_86) ;  /* 0x0000000000408947 */ /* 0x000fea0003800000 */
[----:B------:R-:W0:Y:S01]  /*0130*/  LDC R7, c[0x0][0x394] ;  /* 0x0000e500ff077b82 */ /* 0x000e220000000800 */
[----:B------:R-:W-:Y:S01]  /*0140*/  BSSY.RECONVERGENT B0, `(.L_x_87) ;  /* 0x000000c000007945 */ /* 0x000fe20003800200 */
[----:B0-----:R-:W0:Y:S08]  /*0150*/  MUFU.RCP R2, R7 ;  /* 0x0000000700027308 */ /* 0x001e300000001000 */
[----:B------:R-:W1:Y:S01]  /*0160*/  FCHK P0, R0, R7 ;  /* 0x0000000700007302 */ /* 0x000e620000000000 */
[----:B0-----:R-:W-:-:S04]  /*0170*/  FFMA R3, R2, -R7, 1 ;  /* 0x3f80000002037423 */ /* 0x001fc80000000807 */
[----:B------:R-:W-:-:S04]  /*0180*/  FFMA R3, R2, R3, R2 ;  /* 0x0000000302037223 */ /* 0x000fc80000000002 */
[----:B------:R-:W-:-:S04]  /*0190*/  FFMA R2, R0, R3, RZ ;  /* 0x0000000300027223 */ /* 0x000fc800000000ff */
[----:B------:R-:W-:-:S04]  /*01a0*/  FFMA R6, R2, -R7, R0 ;  /* 0x8000000702067223 */ /* 0x000fc80000000000 */
[----:B------:R-:W-:Y:S01]  /*01b0*/  FFMA R3, R3, R6, R2 ;  /* 0x0000000603037223 */ /* 0x000fe20000000002 */
[----:B-1----:R-:W-:Y:S06]  /*01c0*/  @!P0 BRA `(.L_x_88) ;  /* 0x00000000000c8947 */ /* 0x002fec0003800000 */
[----:B------:R-:W-:-:S07]  /*01d0*/  MOV R2, 0x1f0 ;  /* 0x000001f000027802 */ /* 0x000fce0000000f00 */
[----:B------:R-:W-:Y:S05]  /*01e0*/  CALL.REL.NOINC `($__internal_1_$__cuda_sm3x_div_rn_noftz_f32_slowpath) ;  /* 0x0000000000207944 */ /* 0x000fea0003c00000 */
[----:B------:R-:W-:-:S07]  /*01f0*/  IMAD.MOV.U32 R3, RZ, RZ, R0 ;  /* 0x000000ffff037224 */ /* 0x000fce00078e0000 */
.L_x_88:
[----:B------:R-:W-:Y:S05]  /*0200*/  BSYNC.RECONVERGENT B0 ;  /* 0x0000000000007941 */ /* 0x000fea0003800200 */
.L_x_87:
[----:B------:R-:W-:Y:S01]  /*0210*/  STG.E desc[UR4][R4.64], R3 ;  /* 0x0000000304007986 */ /* 0x000fe2000c101904 */
[----:B------:R-:W-:Y:S05]  /*0220*/  EXIT ;  /* 0x000000000000794d */ /* 0x000fea0003800000 */
.L_x_86:
[----:B------:R-:W0:Y:S02]  /*0230*/  LDCU UR6, c[0x0][0x394] ;  /* 0x00007280ff0677ac */ /* 0x000e240008000800 */
[----:B0-----:R-:W-:-:S05]  /*0240*/  FMUL R3, R0, UR6 ;  /* 0x0000000600037c20 */ /* 0x001fca0008400000 */
[----:B------:R-:W-:Y:S01]  /*0250*/  STG.E desc[UR4][R4.64], R3 ;  /* 0x0000000304007986 */ /* 0x000fe2000c101904 */
[----:B------:R-:W-:Y:S05]  /*0260*/  EXIT ;  /* 0x000000000000794d */ /* 0x000fea0003800000 */
        .weak           $__internal_1_$__cuda_sm3x_div_rn_noftz_f32_slowpath
        .type           $__internal_1_$__cuda_sm3x_div_rn_noftz_f32_slowpath,@function
        .size           $__internal_1_$__cuda_sm3x_div_rn_noftz_f32_slowpath,(.L_x_117 - $__internal_1_$__cuda_sm3x_div_rn_noftz_f32_slowpath)
$__internal_1_$__cuda_sm3x_div_rn_noftz_f32_slowpath:
[----:B------:R-:W0:Y:S01]  /*0270*/  LDC R3, c[0x0][0x394] ;  /* 0x0000e500ff037b82 */ /* 0x000e220000000800 */
[--C-:B------:R-:W-:Y:S01]  /*0280*/  SHF.R.U32.HI R6, RZ, 0x17, R0.reuse ;  /* 0x00000017ff067819 */ /* 0x100fe20000011600 */
[----:B------:R-:W1:Y:S01]  /*0290*/  LDCU UR6, c[0x0][0x394] ;  /* 0x00007280ff0677ac */ /* 0x000e620008000800 */
[----:B------:R-:W-:Y:S01]  /*02a0*/  BSSY.RECONVERGENT B1, `(.L_x_89) ;  /* 0x0000064000017945 */ /* 0x000fe20003800200 */
[----:B------:R-:W-:Y:S01]  /*02b0*/  IMAD.MOV.U32 R8, RZ, RZ, R0 ;  /* 0x000000ffff087224 */ /* 0x000fe200078e0000 */
[----:B------:R-:W-:-:S05]  /*02c0*/  LOP3.LUT R6, R6, 0xff, RZ, 0xc0, !PT ;  /* 0x000000ff06067812 */ /* 0x000fca00078ec0ff */
[----:B------:R-:W-:Y:S02]  /*02d0*/  VIADD R11, R6, 0xffffffff ;  /* 0xffffffff060b7836 */ /* 0x000fe40000000000 */
[----:B-1----:R-:W-:Y:S01]  /*02e0*/  IMAD.U32 R9, RZ, RZ, UR6 ;  /* 0x00000006ff097e24 */ /* 0x002fe2000f8e00ff */
[----:B0-----:R-:W-:-:S04]  /*02f0*/  SHF.R.U32.HI R7, RZ, 0x17, R3 ;  /* 0x00000017ff077819 */ /* 0x001fc80000011603 */
[----:B------:R-:W-:-:S05]  /*0300*/  LOP3.LUT R7, R7, 0xff, RZ, 0xc0, !PT ;  /* 0x000000ff07077812 */ /* 0x000fca00078ec0ff */
[----:B------:R-:W-:-:S05]  /*0310*/  VIADD R12, R7, 0xffffffff ;  /* 0xffffffff070c7836 */ /* 0x000fca0000000000 */
[----:B------:R-:W-:-:S04]  /*0320*/  ISETP.GT.U32.AND P0, PT, R12, 0xfd, PT ;  /* 0x000000fd0c00780c */ /* 0x000fc80003f04070 */
[----:B------:R-:W-:-:S13]  /*0330*/  ISETP.GT.U32.OR P0, PT, R11, 0xfd, P0 ;  /* 0x000000fd0b00780c */ /* 0x000fda0000704470 */
[----:B------:R-:W-:Y:S01]  /*0340*/  @!P0 IMAD.MOV.U32 R10, RZ, RZ, RZ ;  /* 0x000000ffff0a8224 */ /* 0x000fe200078e00ff */
[----:B------:R-:W-:Y:S06]  /*0350*/  @!P0 BRA `(.L_x_90) ;  /* 0x00000000005c8947 */ /* 0x000fec0003800000 */
[----:B------:R-:W-:Y:S02]  /*0360*/  FSETP.GTU.FTZ.AND P1, PT, |R3|, +INF , PT ;  /* 0x7f8000000300780b */ /* 0x000fe40003f3c200 */
[----:B------:R-:W-:-:S04]  /*0370*/  FSETP.GTU.FTZ.AND P0, PT, |R0|, +INF , PT ;  /* 0x7f8000000000780b */ /* 0x000fc80003f1c200 */
[----:B------:R-:W-:-:S13]  /*0380*/  PLOP3.LUT P0, PT, P0, P1, PT, 0xf8, 0x8f ;  /* 0x00000000008f781c */ /* 0x000fda0000703f70 */
[----:B------:R-:W-:Y:S05]  /*0390*/  @P0 BRA `(.L_x_91) ;  /* 0x00000004004c0947 */ /* 0x000fea0003800000 */
[----:B------:R-:W-:-:S13]  /*03a0*/  LOP3.LUT P0, RZ, R9, 0x7fffffff, R8, 0xc8, !PT ;  /* 0x7fffffff09ff7812 */ /* 0x000fda000780c808 */
[----:B------:R-:W-:Y:S05]  /*03b0*/  @!P0 BRA `(.L_x_92) ;  /* 0x00000004003c8947 */ /* 0x000fea0003800000 */
[C---:B------:R-:W-:Y:S02]  /*03c0*/  FSETP.NEU.FTZ.AND P2, PT, |R0|.reuse, +INF , PT ;  /* 0x7f8000000000780b */ /* 0x040fe40003f5d200 */
[----:B------:R-:W-:Y:S02]  /*03d0*/  FSETP.NEU.FTZ.AND P1, PT, |R3|, +INF , PT ;  /* 0x7f8000000300780b */ /* 0x000fe40003f3d200 */
[----:B------:R-:W-:-:S11]  /*03e0*/  FSETP.NEU.FTZ.AND P0, PT, |R0|, +INF , PT ;  /* 0x7f8000000000780b */ /* 0x000fd60003f1d200 */
[----:B------:R-:W-:Y:S05]  /*03f0*/  @!P1 BRA !P2, `(.L_x_92) ;  /* 0x00000004002c9947 */ /* 0x000fea0005000000 */
[----:B------:R-:W-:-:S04]  /*0400*/  LOP3.LUT P2, RZ, R8, 0x7fffffff, RZ, 0xc0, !PT ;  /* 0x7fffffff08ff7812 */ /* 0x000fc8000784c0ff */
[----:B------:R-:W-:-:S13]  /*0410*/  PLOP3.LUT P1, PT, P1, P2, PT, 0x2f, 0xf2 ;  /* 0x0000000000f2781c */ /* 0x000fda0000f24577 */
[----:B------:R-:W-:Y:S05]  /*0420*/  @P1 BRA `(.L_x_93) ;  /* 0x0000000400181947 */ /* 0x000fea0003800000 */
[----:B------:R-:W-:-:S04]  /*0430*/  LOP3.LUT P1, RZ, R9, 0x7fffffff, RZ, 0xc0, !PT ;  /* 0x7fffffff09ff7812 */ /* 0x000fc8000782c0ff */
[----:B------:R-:W-:-:S13]  /*0440*/  PLOP3.LUT P0, PT, P0, P1, PT, 0x2f, 0xf2 ;  /* 0x0000000000f2781c */ /* 0x000fda0000702577 */
[----:B------:R-:W-:Y:S05]  /*0450*/  @P0 BRA `(.L_x_94) ;  /* 0x0000000400000947 */ /* 0x000fea0003800000 */
[----:B------:R-:W-:Y:S02]  /*0460*/  ISETP.GE.AND P0, PT, R11, RZ, PT ;  /* 0x000000ff0b00720c */ /* 0x000fe40003f06270 */
[----:B------:R-:W-:-:S11]  /*0470*/  ISETP.GE.AND P1, PT, R12, RZ, PT ;  /* 0x000000ff0c00720c */ /* 0x000fd60003f26270 */
[----:B------:R-:W-:Y:S02]  /*0480*/  @P0 IMAD.MOV.U32 R10, RZ, RZ, RZ ;  /* 0x000000ffff0a0224 */ /* 0x000fe400078e00ff */
[----:B------:R-:W-:Y:S01]  /*0490*/  @!P0 FFMA R8, R0, 1.84467440737095516160e+19, RZ ;  /* 0x5f80000000088823 */ /* 0x000fe200000000ff */
[----:B------:R-:W-:Y:S02]  /*04a0*/  @!P0 IMAD.MOV.U32 R10, RZ, RZ, -0x40 ;  /* 0xffffffc0ff0a8424 */ /* 0x000fe400078e00ff */
[----:B------:R-:W-:Y:S02]  /*04b0*/  @!P1 FFMA R9, R3, 1.84467440737095516160e+19, RZ ;  /* 0x5f80000003099823 */ /* 0x000fe400000000ff */
[----:B------:R-:W-:-:S07]  /*04c0*/  @!P1 VIADD R10, R10, 0x40 ;  /* 0x000000400a0a9836 */ /* 0x000fce0000000000 */
.L_x_90:
[----:B------:R-:W-:Y:S01]  /*04d0*/  LEA R0, R7, 0xc0800000, 0x17 ;  /* 0xc080000007007811 */ /* 0x000fe200078eb8ff */
[----:B------:R-:W-:Y:S01]  /*04e0*/  VIADD R6, R6, 0xffffff81 ;  /* 0xffffff8106067836 */ /* 0x000fe20000000000 */
[----:B------:R-:W-:Y:S03]  /*04f0*/  BSSY.RECONVERGENT B2, `(.L_x_95) ;  /* 0x0000035000027945 */ /* 0x000fe60003800200 */
[----:B------:R-:W-:Y:S01]  /*0500*/  IMAD.IADD R9, R9, 0x1, -R0 ;  /* 0x0000000109097824 */ /* 0x000fe200078e0a00 */
[C---:B------:R-:W-:Y:S01]  /*0510*/  IADD3 R7, PT, PT, R6.reuse, 0x7f, -R7 ;  /* 0x0000007f06077810 */ /* 0x040fe20007ffe807 */
[----:B------:R-:W-:Y:S02]  /*0520*/  IMAD R0, R6, -0x800000, R8 ;  /* 0xff80000006007824 */ /* 0x000fe400078e0208 */
[----:B------:R-:W0:Y:S01]  /*0530*/  MUFU.RCP R3, R9 ;  /* 0x0000000900037308 */ /* 0x000e220000001000 */
[----:B------:R-:W-:Y:S01]  /*0540*/  FADD.FTZ R11, -R9, -RZ ;  /* 0x800000ff090b7221 */ /* 0x000fe20000010100 */
[----:B------:R-:W-:-:S03]  /*0550*/  IMAD.IADD R7, R7, 0x1, R10 ;  /* 0x0000000107077824 */ /* 0x000fc600078e020a */
[----:B0-----:R-:W-:-:S04]  /*0560*/  FFMA R12, R3, R11, 1 ;  /* 0x3f800000030c7423 */ /* 0x001fc8000000000b */
[----:B------:R-:W-:-:S04]  /*0570*/  FFMA R12, R3, R12, R3 ;  /* 0x0000000c030c7223 */ /* 0x000fc80000000003 */
[----:B------:R-:W-:-:S04]  /*0580*/  FFMA R3, R0, R12, RZ ;  /* 0x0000000c00037223 */ /* 0x000fc800000000ff */
[----:B------:R-:W-:-:S04]  /*0590*/  FFMA R8, R11, R3, R0 ;  /* 0x000000030b087223 */ /* 0x000fc80000000000 */
[----:B------:R-:W-:-:S04]  /*05a0*/  FFMA R13, R12, R8, R3 ;  /* 0x000000080c0d7223 */ /* 0x000fc80000000003 */
[----:B------:R-:W-:-:S04]  /*05b0*/  FFMA R8, R11, R13, R0 ;  /* 0x0000000d0b087223 */ /* 0x000fc80000000000 */
[----:B------:R-:W-:-:S05]  /*05c0*/  FFMA R0, R12, R8, R13 ;  /* 0x000000080c007223 */ /* 0x000fca000000000d */
[----:B------:R-:W-:-:S04]  /*05d0*/  SHF.R.U32.HI R3, RZ, 0x17, R0 ;  /* 0x00000017ff037819 */ /* 0x000fc80000011600 */
[----:B------:R-:W-:-:S05]  /*05e0*/  LOP3.LUT R3, R3, 0xff, RZ, 0xc0, !PT ;  /* 0x000000ff03037812 */ /* 0x000fca00078ec0ff */
[----:B------:R-:W-:-:S04]  /*05f0*/  IMAD.IADD R9, R3, 0x1, R7 ;  /* 0x0000000103097824 */ /* 0x000fc800078e0207 */
[----:B------:R-:W-:-:S05]  /*0600*/  VIADD R3, R9, 0xffffffff ;  /* 0xffffffff09037836 */ /* 0x000fca0000000000 */
[----:B------:R-:W-:-:S13]  /*0610*/  ISETP.GE.U32.AND P0, PT, R3, 0xfe, PT ;  /* 0x000000fe0300780c */ /* 0x000fda0003f06070 */
[----:B------:R-:W-:Y:S05]  /*0620*/  @!P0 BRA `(.L_x_96) ;  /* 0x0000000000808947 */ /* 0x000fea0003800000 */
[----:B------:R-:W-:-:S13]  /*0630*/  ISETP.GT.AND P0, PT, R9, 0xfe, PT ;  /* 0x000000fe0900780c */ /* 0x000fda0003f04270 */
[----:B------:R-:W-:Y:S05]  /*0640*/  @P0 BRA `(.L_x_97) ;  /* 0x00000000006c0947 */ /* 0x000fea0003800000 */
[----:B------:R-:W-:-:S13]  /*0650*/  ISETP.GE.AND P0, PT, R9, 0x1, PT ;  /* 0x000000010900780c */ /* 0x000fda0003f06270 */
[----:B------:R-:W-:Y:S05]  /*0660*/  @P0 BRA `(.L_x_98) ;  /* 0x0000000000740947 */ /* 0x000fea0003800000 */
[----:B------:R-:W-:Y:S02]  /*0670*/  ISETP.GE.AND P0, PT, R9, -0x18, PT ;  /* 0xffffffe80900780c */ /* 0x000fe40003f06270 */
[----:B------:R-:W-:-:S11]  /*0680*/  LOP3.LUT R0, R0, 0x80000000, RZ, 0xc0, !PT ;  /* 0x8000000000007812 */ /* 0x000fd600078ec0ff */
[----:B------:R-:W-:Y:S05]  /*0690*/  @!P0 BRA `(.L_x_98) ;  /* 0x0000000000688947 */ /* 0x000fea0003800000 */
[CCC-:B------:R-:W-:Y:S01]  /*06a0*/  FFMA.RZ R3, R12.reuse, R8.reuse, R13.reuse ;  /* 0x000000080c037223 */ /* 0x1c0fe2000000c00d */
[CCC-:B------:R-:W-:Y:S01]  /*06b0*/  FFMA.RM R6, R12.reuse, R8.reuse, R13.reuse ;  /* 0x000000080c067223 */ /* 0x1c0fe2000000400d */
[C---:B------:R-:W-:Y:S02]  /*06c0*/  ISETP.NE.AND P2, PT, R9.reuse, RZ, PT ;  /* 0x000000ff0900720c */ /* 0x040fe40003f45270 */
[----:B------:R-:W-:Y:S02]  /*06d0*/  ISETP.NE.AND P1, PT, R9, RZ, PT ;  /* 0x000000ff0900720c */ /* 0x000fe40003f25270 */
[----:B------:R-:W-:Y:S01]  /*06e0*/  LOP3.LUT R7, R3, 0x7fffff, RZ, 0xc0, !PT ;  /* 0x007fffff03077812 */ /* 0x000fe200078ec0ff */
[----:B------:R-:W-:Y:S01]  /*06f0*/  FFMA.RP R3, R12, R8, R13 ;  /* 0x000000080c037223 */ /* 0x000fe2000000800d */
[----:B------:R-:W-:Y:S02]  /*0700*/  VIADD R8, R9, 0x20 ;  /* 0x0000002009087836 */ /* 0x000fe40000000000 */
[----:B------:R-:W-:Y:S01]  /*0710*/  LOP3.LUT R7, R7, 0x800000, RZ, 0xfc, !PT ;  /* 0x0080000007077812 */ /* 0x000fe200078efcff */
[----:B------:R-:W-:Y:S01]  /*0720*/  IMAD.MOV R9, RZ, RZ, -R9 ;  /* 0x000000ffff097224 */ /* 0x000fe200078e0a09 */
[----:B------:R-:W-:-:S02]  /*0730*/  FSETP.NEU.FTZ.AND P0, PT, R3, R6, PT ;  /* 0x000000060300720b */ /* 0x000fc40003f1d000 */
[----:B------:R-:W-:Y:S02]  /*0740*/  SHF.L.U32 R8, R7, R8, RZ ;  /* 0x0000000807087219 */ /* 0x000fe400000006ff */
[----:B------:R-:W-:Y:S02]  /*0750*/  SEL R6, R9, RZ, P2 ;  /* 0x000000ff09067207 */ /* 0x000fe40001000000 */
[----:B------:R-:W-:Y:S02]  /*0760*/  ISETP.NE.AND P1, PT, R8, RZ, P1 ;  /* 0x000000ff0800720c */ /* 0x000fe40000f25270 */
[----:B------:R-:W-:Y:S02]  /*0770*/  SHF.R.U32.HI R6, RZ, R6, R7 ;  /* 0x00000006ff067219 */ /* 0x000fe40000011607 */
[----:B------:R-:W-:Y:S02]  /*0780*/  PLOP3.LUT P0, PT, P0, P1, PT, 0xf8, 0x8f ;  /* 0x00000000008f781c */ /* 0x000fe40000703f70 */
[----:B------:R-:W-:-:S02]  /*0790*/  SHF.R.U32.HI R8, RZ, 0x1, R6 ;  /* 0x00000001ff087819 */ /* 0x000fc40000011606 */
[----:B------:R-:W-:-:S04]  /*07a0*/  SEL R3, RZ, 0x1, !P0 ;  /* 0x00000001ff037807 */ /* 0x000fc80004000000 */
[----:B------:R-:W-:-:S04]  /*07b0*/  LOP3.LUT R3, R3, 0x1, R8, 0xf8, !PT ;  /* 0x0000000103037812 */ /* 0x000fc800078ef808 */
[----:B------:R-:W-:-:S05]  /*07c0*/  LOP3.LUT R3, R3, R6, RZ, 0xc0, !PT ;  /* 0x0000000603037212 */ /* 0x000fca00078ec0ff */
[----:B------:R-:W-:-:S05]  /*07d0*/  IMAD.IADD R3, R8, 0x1, R3 ;  /* 0x0000000108037824 */ /* 0x000fca00078e0203 */
[----:B------:R-:W-:Y:S01]  /*07e0*/  LOP3.LUT R0, R3, R0, RZ, 0xfc, !PT ;  /* 0x0000000003007212 */ /* 0x000fe200078efcff */
[----:B------:R-:W-:Y:S06]  /*07f0*/  BRA `(.L_x_98) ;  /* 0x0000000000107947 */ /* 0x000fec0003800000 */
.L_x_97:
[----:B------:R-:W-:-:S04]  /*0800*/  LOP3.LUT R0, R0, 0x80000000, RZ, 0xc0, !PT ;  /* 0x8000000000007812 */ /* 0x000fc800078ec0ff */
[----:B------:R-:W-:Y:S01]  /*0810*/  LOP3.LUT R0, R0, 0x7f800000, RZ, 0xfc, !PT ;  /* 0x7f80000000007812 */ /* 0x000fe200078efcff */
[----:B------:R-:W-:Y:S06]  /*0820*/  BRA `(.L_x_98) ;  /* 0x0000000000047947 */ /* 0x000fec0003800000 */
.L_x_96:
[----:B------:R-:W-:-:S07]  /*0830*/  IMAD R0, R7, 0x800000, R0 ;  /* 0x0080000007007824 */ /* 0x000fce00078e0200 */
.L_x_98:
[----:B------:R-:W-:Y:S05]  /*0840*/  BSYNC.RECONVERGENT B2 ;  /* 0x0000000000027941 */ /* 0x000fea0003800200 */
.L_x_95:
[----:B------:R-:W-:Y:S05]  /*0850*/  BRA `(.L_x_99) ;  /* 0x0000000000207947 */ /* 0x000fea0003800000 */
.L_x_94:
[----:B------:R-:W-:-:S04]  /*0860*/  LOP3.LUT R0, R9, 0x80000000, R8, 0x48, !PT ;  /* 0x8000000009007812 */ /* 0x000fc800078e4808 */
[----:B------:R-:W-:Y:S01]  /*0870*/  LOP3.LUT R0, R0, 0x7f800000, RZ, 0xfc, !PT ;  /* 0x7f80000000007812 */ /* 0x000fe200078efcff */
[----:B------:R-:W-:Y:S06]  /*0880*/  BRA `(.L_x_99) ;  /* 0x0000000000147947 */ /* 0x000fec0003800000 */
.L_x_93:
[----:B------:R-:W-:Y:S01]  /*0890*/  LOP3.LUT R0, R9, 0x80000000, R8, 0x48, !PT ;  /* 0x8000000009007812 */ /* 0x000fe200078e4808 */
[----:B------:R-:W-:Y:S06]  /*08a0*/  BRA `(.L_x_99) ;  /* 0x00000000000c7947 */ /* 0x000fec0003800000 */
.L_x_92:
[----:B------:R-:W0:Y:S01]  /*08b0*/  MUFU.RSQ R0, -QNAN ;  /* 0xffc0000000007908 */ /* 0x000e220000001400 */
[----:B------:R-:W-:Y:S05]  /*08c0*/  BRA `(.L_x_99) ;  /* 0x0000000000047947 */ /* 0x000fea0003800000 */
.L_x_91:
[----:B------:R-:W-:-:S07]  /*08d0*/  FADD.FTZ R0, R0, R3 ;  /* 0x0000000300007221 */ /* 0x000fce0000010000 */
.L_x_99:
[----:B------:R-:W-:Y:S05]  /*08e0*/  BSYNC.RECONVERGENT B1 ;  /* 0x0000000000017941 */ /* 0x000fea0003800200 */
.L_x_89:
[----:B------:R-:W-:-:S04]  /*08f0*/  IMAD.MOV.U32 R3, RZ, RZ, 0x0 ;  /* 0x00000000ff037424 */ /* 0x000fc800078e00ff */
[----:B0-----:R-:W-:Y:S05]  /*0900*/  RET.REL.NODEC R2 `(_Z24apply_repetition_penaltyPfPKiif) ;  /* 0xfffffff402bc7950 */ /* 0x001fea0003c3ffff */
.L_x_100:
        /* <DEDUP_REMOVED lines=15> */
.L_x_117:


//--------------------- .text._Z17apply_temperaturePfif --------------------------
	.section	.text._Z17apply_temperaturePfif,"ax",@progbits
	.align	128
        .global         _Z17apply_temperaturePfif
        .type           _Z17apply_temperaturePfif,@function
        .size           _Z17apply_temperaturePfif,(.L_x_118 - _Z17apply_temperaturePfif)
        .other          _Z17apply_temperaturePfif,@"STO_CUDA_ENTRY STV_DEFAULT"
_Z17apply_temperaturePfif:
.text._Z17apply_temperaturePfif:
        /* <DEDUP_REMOVED lines=9> */
[----:B------:R-:W1:Y:S07]  /*0090*/  LDCU.64 UR4, c[0x0][0x358] ;  /* 0x00006b00ff0477ac */ /* 0x000e6e0008000a00 */
[----:B------:R-:W2:Y:S01]  /*00a0*/  LDC R7, c[0x0][0x38c] ;  /* 0x0000e300ff077b82 */ /* 0x000ea20000000800 */
[----:B0-----:R-:W-:-:S05]  /*00b0*/  IMAD.WIDE R4, R3, 0x4, R4 ;  /* 0x0000000403047825 */ /* 0x001fca00078e0204 */
[----:B-1----:R-:W3:Y:S01]  /*00c0*/  LDG.E R0, desc[UR4][R4.64] ;  /* 0x0000000404007981 */ /* 0x002ee2000c1e1900 */
[----:B------:R-:W-:Y:S01]  /*00d0*/  BSSY.RECONVERGENT B0, `(.L_x_101) ;  /* 0x000000c000007945 */ /* 0x000fe20003800200 */
[----:B--2---:R-:W0:Y:S02]  /*00e0*/  MUFU.RCP R2, R7 ;  /* 0x0000000700027308 */ /* 0x004e240000001000 */
[----:B0-----:R-:W-:-:S04]  /*00f0*/  FFMA R3, R2, -R7, 1 ;  /* 0x3f80000002037423 */ /* 0x001fc80000000807 */
[----:B------:R-:W-:Y:S02]  /*0100*/  FFMA R3, R2, R3, R2 ;  /* 0x0000000302037223 */ /* 0x000fe40000000002 */
[----:B---3--:R-:W0:Y:S02]  /*0110*/  FCHK P0, R0, R7 ;  /* 0x0000000700007302 */ /* 0x008e240000000000 */
[----:B------:R-:W-:-:S04]  /*0120*/  FFMA R2, R0, R3, RZ ;  /* 0x0000000300027223 */ /* 0x000fc800000000ff */
[----:B------:R-:W-:-:S04]  /*0130*/  FFMA R6, R2, -R7, R0 ;  /* 0x8000000702067223 */ /* 0x000fc80000000000 */
[----:B------:R-:W-:Y:S01]  /*0140*/  FFMA R3, R3, R6, R2 ;  /* 0x0000000603037223 */ /* 0x000fe20000000002 */
[----:B0-----:R-:W-:Y:S06]  /*0150*/  @!P0 BRA `(.L_x_102) ;  /* 0x00000000000c8947 */ /* 0x001fec0003800000 */
[----:B------:R-:W-:-:S07]  /*0160*/  MOV R2, 0x180 ;  /* 0x0000018000027802 */ /* 0x000fce0000000f00 */
[----:B------:R-:W-:Y:S05]  /*0170*/  CALL.REL.NOINC `($__internal_2_$__cuda_sm3x_div_rn_noftz_f32_slowpath) ;  /* 0x0000000000107944 */ /* 0x000fea0003c00000 */
[----:B------:R-:W-:-:S07]  /*0180*/  IMAD.MOV.U32 R3, RZ, RZ, R0 ;  /* 0x000000ffff037224 */ /* 0x000fce00078e0000 */
.L_x_102:
[----:B------:R-:W-:Y:S05]  /*0190*/  BSYNC.RECONVERGENT B0 ;  /* 0x0000000000007941 */ /* 0x000fea0003800200 */
.L_x_101:
[----:B------:R-:W-:Y:S01]  /*01a0*/  STG.E desc[UR4][R4.64], R3 ;  /* 0x0000000304007986 */ /* 0x000fe2000c101904 */
[----:B------:R-:W-:Y:S05]  /*01b0*/  EXIT ;  /* 0x000000000000794d */ /* 0x000fea0003800000 */
        .weak           $__internal_2_$__cuda_sm3x_div_rn_noftz_f32_slowpath
        .type           $__internal_2_$__cuda_sm3x_div_rn_noftz_f32_slowpath,@function
        .size           $__internal_2_$__cuda_sm3x_div_rn_noftz_f32_slowpath,(.L_x_118 - $__internal_2_$__cuda_sm3x_div_rn_noftz_f32_slowpath)
$__internal_2_$__cuda_sm3x_div_rn_noftz_f32_slowpath:
        /* <DEDUP_REMOVED lines=38> */
.L_x_104:
        /* <DEDUP_REMOVED lines=51> */
.L_x_111:
[----:B------:R-:W-:-:S04]  /*0750*/  LOP3.LUT R0, R0, 0x80000000, RZ, 0xc0, !PT ;  /* 0x8000000000007812 */ /* 0x000fc800078ec0ff */
[----:B------:R-:W-:Y:S01]  /*0760*/  LOP3.LUT R0, R0, 0x7f800000, RZ, 0xfc, !PT ;  /* 0x7f80000000007812 */ /* 0x000fe200078efcff */
[----:B------:R-:W-:Y:S06]  /*0770*/  BRA `(.L_x_112) ;  /* 0x0000000000047947 */ /* 0x000fec0003800000 */
.L_x_110:
[----:B------:R-:W-:-:S07]  /*0780*/  IMAD R0, R7, 0x800000, R0 ;  /* 0x0080000007007824 */ /* 0x000fce00078e0200 */
.L_x_112:
[----:B------:R-:W-:Y:S05]  /*0790*/  BSYNC.RECONVERGENT B2 ;  /* 0x0000000000027941 */ /* 0x000fea0003800200 */
.L_x_109:
[----:B------:R-:W-:Y:S05]  /*07a0*/  BRA `(.L_x_113) ;  /* 0x0000000000207947 */ /* 0x000fea0003800000 */
.L_x_108:
[----:B------:R-:W-:-:S04]  /*07b0*/  LOP3.LUT R0, R9, 0x80000000, R8, 0x48, !PT ;  /* 0x8000000009007812 */ /* 0x000fc800078e4808 */
[----:B------:R-:W-:Y:S01]  /*07c0*/  LOP3.LUT R0, R0, 0x7f800000, RZ, 0xfc, !PT ;  /* 0x7f80000000007812 */ /* 0x000fe200078efcff */
[----:B------:R-:W-:Y:S06]  /*07d0*/  BRA `(.L_x_113) ;  /* 0x0000000000147947 */ /* 0x000fec0003800000 */
.L_x_107:
[----:B------:R-:W-:Y:S01]  /*07e0*/  LOP3.LUT R0, R9, 0x80000000, R8, 0x48, !PT ;  /* 0x8000000009007812 */ /* 0x000fe200078e4808 */
[----:B------:R-:W-:Y:S06]  /*07f0*/  BRA `(.L_x_113) ;  /* 0x00000000000c7947 */ /* 0x000fec0003800000 */
.L_x_106:
[----:B------:R-:W0:Y:S01]  /*0800*/  MUFU.RSQ R0, -QNAN ;  /* 0xffc0000000007908 */ /* 0x000e220000001400 */
[----:B------:R-:W-:Y:S05]  /*0810*/  BRA `(.L_x_113) ;  /* 0x0000000000047947 */ /* 0x000fea0003800000 */
.L_x_105:
[----:B------:R-:W-:-:S07]  /*0820*/  FADD.FTZ R0, R0, R3 ;  /* 0x0000000300007221 */ /* 0x000fce0000010000 */
.L_x_113:
[----:B------:R-:W-:Y:S05]  /*0830*/  BSYNC.RECONVERGENT B1 ;  /* 0x0000000000017941 */ /* 0x000fea0003800200 */
.L_x_103:
[----:B------:R-:W-:-:S04]  /*0840*/  IMAD.MOV.U32 R3, RZ, RZ, 0x0 ;  /* 0x00000000ff037424 */ /* 0x000fc800078e00ff */
[----:B0-----:R-:W-:Y:S05]  /*0850*/  RET.REL.NODEC R2 `(_Z17apply_temperaturePfif) ;  /* 0xfffffff402e87950 */ /* 0x001fea0003c3ffff */
.L_x_114:
        /* <DEDUP_REMOVED lines=10> */
.L_x_118:


//--------------------- .text._Z15init_sample_rngP17curandStateXORWOWy --------------------------
	.section	.text._Z15init_sample_rngP17curandStateXORWOWy,"ax",@progbits
	.align	128
        .global         _Z15init_sample_rngP17curandStateXORWOWy
        .type           _Z15init_sample_rngP17curandStateXORWOWy,@function
        .size           _Z15init_sample_rngP17curandStateXORWOWy,(.L_x_126 - _Z15init_sample_rngP17curandStateXORWOWy)
        .other          _Z15init_sample_rngP17curandStateXORWOWy,@"STO_CUDA_ENTRY STV_DEFAULT"
_Z15init_sample_rngP17curandStateXORWOWy:
.text._Z15init_sample_rngP17curandStateXORWOWy:
[----:B------:R-:W-:Y:S08]  /*0000*/  LDC R1, c[0x0][0x37c] ;  /* 0x0000df00ff017b82 */ /* 0x000ff00000000800 */
[----:B------:R-:W0:Y:S01]  /*0010*/  LDC.64 R4, c[0x0][0x388] ;  /* 0x0000e200ff047b82 */ /* 0x000e220000000a00 */
[----:B------:R-:W1:Y:S07]  /*0020*/  LDCU.64 UR4, c[0x0][0x358] ;  /* 0x00006b00ff0477ac */ /* 0x000e6e0008000a00 */
[----:B------:R-:W1:Y:S01]  /*0030*/  LDC.64 R2, c[0x0][0x380] ;  /* 0x0000e000ff027b82 */ /* 0x000e620000000a00 */
[----:B0-----:R-:W-:-:S02]  /*0040*/  LOP3.LUT R0, R4, 0xaad26b49, RZ, 0x3c, !PT ;  /* 0xaad26b4904007812 */ /* 0x001fc400078e3cff */
[----:B------:R-:W-:-:S03]  /*0050*/  LOP3.LUT R4, R5, 0xf7dcefdd, RZ, 0x3c, !PT ;  /* 0xf7dcefdd05047812 */ /* 0x000fc600078e3cff */
[----:B------:R-:W-:Y:S02]  /*0060*/  IMAD R0, R0, 0x4182bed5, RZ ;  /* 0x4182bed500007824 */ /* 0x000fe400078e02ff */
[----:B------:R-:W-:Y:S01]  /*0070*/  IMAD R5, R4, -0x658354e5, RZ ;  /* 0x9a7cab1b04057824 */ /* 0x000fe200078e02ff */
[----:B-1----:R-:W-:Y:S01]  /*0080*/  STG.E.64 desc[UR4][R2.64+0x18], RZ ;  /* 0x000018ff02007986 */ /* 0x002fe2000c101b04 */
[C---:B------:R-:W-:Y:S01]  /*0090*/  VIADD R7, R0.reuse, 0x75bcd15 ;  /* 0x075bcd1500077836 */ /* 0x040fe20000000000 */
[C---:B------:R-:W-:Y:S01]  /*00a0*/  LOP3.LUT R8, R0.reuse, 0x159a55e5, RZ, 0x3c, !PT ;  /* 0x159a55e500087812 */ /* 0x040fe200078e3cff */
[C---:B------:R-:W-:Y:S01]  /*00b0*/  VIADD R9, R5.reuse, 0x1f123bb5 ;  /* 0x1f123bb505097836 */ /* 0x040fe20000000000 */
[C---:B------:R-:W-:Y:S01]  /*00c0*/  IADD3 R6, PT, PT, R0.reuse, 0x64f0c9, R5 ;  /* 0x0064f0c900067810 */ /* 0x040fe20007ffe005 */
[----:B------:R-:W-:Y:S01]  /*00d0*/  VIADD R11, R0, 0x583f19 ;  /* 0x00583f19000b7836 */ /* 0x000fe20000000000 */
[----:B------:R-:W-:Y:S01]  /*00e0*/  LOP3.LUT R10, R5, 0x5491333, RZ, 0x3c, !PT ;  /* 0x05491333050a7812 */ /* 0x000fe200078e3cff */
[----:B------:R-:W-:Y:S04]  /*00f0*/  STG.E desc[UR4][R2.64+0x20], RZ ;  /* 0x000020ff02007986 */ /* 0x000fe8000c101904 */
[----:B------:R-:W-:Y:S04]  /*0100*/  STG.E.64 desc[UR4][R2.64], R6 ;  /* 0x0000000602007986 */ /* 0x000fe8000c101b04 */
[----:B------:R-:W-:Y:S04]  /*0110*/  STG.E.64 desc[UR4][R2.64+0x8], R8 ;  /* 0x0000080802007986 */ /* 0x000fe8000c101b04 */
[----:B------:R-:W-:Y:S04]  /*0120*/  STG.E.64 desc[UR4][R2.64+0x28], RZ ;  /* 0x000028ff02007986 */ /* 0x000fe8000c101b04 */
[----:B------:R-:W-:Y:S01]  /*0130*/  STG.E.64 desc[UR4][R2.64+0x10], R10 ;  /* 0x0000100a02007986 */ /* 0x000fe2000c101b04 */
[----:B------:R-:W-:Y:S05]  /*0140*/  EXIT ;  /* 0x000000000000794d */ /* 0x000fea0003800000 */
.L_x_115:
        /* <DEDUP_REMOVED lines=11> */
.L_x_126:


//--------------------- .nv.global.init           --------------------------
	.section	.nv.global.init,"aw",@progbits
	.align	4
.nv.global.init:
	.type		mrg32k3aM1SubSeq,@object
	.size		mrg32k3aM1SubSeq,(mrg32k3aM2SubSeq - mrg32k3aM1SubSeq)
mrg32k3aM1SubSeq:
        /*0000*/ 	.byte	0x0b, 0xcc, 0xee, 0x04, 0x73, 0x29, 0x8b, 0x6f, 0xf6, 0x53, 0x03, 0xf6, 0x23, 0xf6, 0xea, 0xda
        /* <DEDUP_REMOVED lines=125> */
	.type		mrg32k3aM2SubSeq,@object
	.size		mrg32k3aM2SubSeq,(mrg32k3aM1 - mrg32k3aM2SubSeq)
mrg32k3aM2SubSeq:
        /* <DEDUP_REMOVED lines=126> */
	.type		mrg32k3aM1,@object
	.size		mrg32k3aM1,(mrg32k3aM1Seq - mrg32k3aM1)
mrg32k3aM1:
        /* <DEDUP_REMOVED lines=144> */
	.type		mrg32k3aM1Seq,@object
	.size		mrg32k3aM1Seq,(mrg32k3aM2 - mrg32k3aM1Seq)
mrg32k3aM1Seq:
        /* <DEDUP_REMOVED lines=144> */
	.type		mrg32k3aM2,@object
	.size		mrg32k3aM2,(mrg32k3aM2Seq - mrg32k3aM2)
mrg32k3aM2:
        /* <DEDUP_REMOVED lines=144> */
	.type		mrg32k3aM2Seq,@object
	.size		mrg32k3aM2Seq,(precalc_xorwow_matrix - mrg32k3aM2Seq)
mrg32k3aM2Seq:
        /* <DEDUP_REMOVED lines=144> */
	.type		precalc_xorwow_matrix,@object
	.size		precalc_xorwow_matrix,(precalc_xorwow_offset_matrix - precalc_xorwow_matrix)
precalc_xorwow_matrix:
        /* <DEDUP_REMOVED lines=6400> */
	.type		precalc_xorwow_offset_matrix,@object
	.size		precalc_xorwow_offset_matrix,(.L_1 - precalc_xorwow_offset_matrix)
precalc_xorwow_offset_matrix:
        /* <DEDUP_REMOVED lines=6400> */
.L_1:


//--------------------- .nv.shared._Z13argmax_samplePiPKfi --------------------------
	.section	.nv.shared._Z13argmax_samplePiPKfi,"aw",@nobits
	.sectionflags	@""
	.align	4
.nv.shared._Z13argmax_samplePiPKfi:
	.zero		3072


//--------------------- .nv.shared.reserved.0     --------------------------
	.section	.nv.shared.reserved.0,"aw",@nobits
	.weak		__nv_reservedSMEM_offset_0_alias
	.size		__nv_reservedSMEM_offset_0_alias, 0, 64
	.other		__nv_reservedSMEM_offset_0_alias,@"STO_CUDA_RESERVED_SHARED STV_DEFAULT"
__nv_reservedSMEM_offset_0_alias:
	.zero		0
	.zero		64


//--------------------- .nv.shared._Z14softmax_stablePfi --------------------------
	.section	.nv.shared._Z14softmax_stablePfi,"aw",@nobits
	.sectionflags	@""
	.align	4
.nv.shared._Z14softmax_stablePfi:
	.zero		2056


//--------------------- .nv.constant0._Z13argmax_samplePiPKfi --------------------------
	.section	.nv.constant0._Z13argmax_samplePiPKfi,"a",@progbits
	.sectionflags	@""
	.align	4
.nv.constant0._Z13argmax_samplePiPKfi:
	.zero		916


//--------------------- .nv.constant0._Z12sample_tokenPiPKfiP17curandStateXORWOW --------------------------
	.section	.nv.constant0._Z12sample_tokenPiPKfiP17curandStateXORWOW,"a",@progbits
	.sectionflags	@""
	.align	4
.nv.constant0._Z12sample_tokenPiPKfiP17curandStateXORWOW:
	.zero		928


//--------------------- .nv.constant0._Z9topp_maskPfif --------------------------
	.section	.nv.constant0._Z9topp_maskPfif,"a",@progbits
	.sectionflags	@""
	.align	4
.nv.constant0._Z9topp_maskPfif:
	.zero		912


//--------------------- .nv.constant0._Z9topk_maskPfii --------------------------
	.section	.nv.constant0._Z9topk_maskPfii,"a",@progbits
	.sectionflags	@""
	.align	4
.nv.constant0._Z9topk_maskPfii:
	.zero		912


//--------------------- .nv.constant0._Z14softmax_stablePfi --------------------------
	.section	.nv.constant0._Z14softmax_stablePfi,"a",@progbits
	.sectionflags	@""
	.align	4
.nv.constant0._Z14softmax_stablePfi:
	.zero		908


//--------------------- .nv.constant0._Z24apply_repetition_penaltyPfPKiif --------------------------
	.section	.nv.constant0._Z24apply_repetition_penaltyPfPKiif,"a",@progbits
	.sectionflags	@""
	.align	4
.nv.constant0._Z24apply_repetition_penaltyPfPKiif:
	.zero		920


//--------------------- .nv.constant0._Z17apply_temperaturePfif --------------------------
	.section	.nv.constant0._Z17apply_temperaturePfif,"a",@progbits
	.sectionflags	@""
	.align	4
.nv.constant0._Z17apply_temperaturePfif:
	.zero		912


//--------------------- .nv.constant0._Z15init_sample_rngP17curandStateXORWOWy --------------------------
	.section	.nv.constant0._Z15init_sample_rngP17curandStateXORWOWy,"a",@progbits
	.sectionflags	@""
	.align	4
.nv.constant0._Z15init_sample_rngP17curandStateXORWOWy:
	.zero		912


//--------------------- SYMBOLS --------------------------

	.type		.nv.reservedSmem.offset0,@object
	.size		.nv.reservedSmem.offset0,0x4
	.type		.nv.reservedSmem.cap,@object
	.size		.nv.reservedSmem.cap,0x4
